	.headerflags	@"EF_CUDA_TEXMODE_UNIFIED EF_CUDA_64BIT_ADDRESS EF_CUDA_SM86 EF_CUDA_VIRTUAL_SM(EF_CUDA_SM86)"
	.elftype	@"ET_EXEC"


//--------------------- .nv.info                  --------------------------
	.section	.nv.info,"",@"SHT_CUDA_INFO"
	.align	4


	//----- nvinfo : EIATTR_REGCOUNT
	.align		4
        /*0000*/ 	.byte	0x04, 0x2f
        /*0002*/ 	.short	(.L_2 - .L_1)
	.align		4
.L_1:
        /*0004*/ 	.word	index@(triton_red_fused__to_copy_add_amax_amin_clamp_mul_native_layer_norm_reciprocal_12)
        /*0008*/ 	.word	0x00000034


	//----- nvinfo : EIATTR_MIN_STACK_SIZE
	.align		4
.L_2:
        /*000c*/ 	.byte	0x04, 0x12
        /*000e*/ 	.short	(.L_4 - .L_3)
	.align		4
.L_3:
        /*0010*/ 	.word	index@(triton_red_fused__to_copy_add_amax_amin_clamp_mul_native_layer_norm_reciprocal_12)
        /*0014*/ 	.word	0x00000000


	//----- nvinfo : EIATTR_FRAME_SIZE
	.align		4
.L_4:
        /*0018*/ 	.byte	0x04, 0x11
        /*001a*/ 	.short	(.L_6 - .L_5)
	.align		4
.L_5:
        /*001c*/ 	.word	index@(triton_red_fused__to_copy_add_amax_amin_clamp_mul_native_layer_norm_reciprocal_12)
        /*0020*/ 	.word	0x00000000


	//----- nvinfo : EIATTR_MIN_STACK_SIZE
	.align		4
.L_6:
        /*0024*/ 	.byte	0x04, 0x12
        /*0026*/ 	.short	(.L_8 - .L_7)
	.align		4
.L_7:
        /*0028*/ 	.word	index@(triton_red_fused__to_copy_add_amax_amin_clamp_mul_native_layer_norm_reciprocal_12)
        /*002c*/ 	.word	0x00000000
.L_8:


//--------------------- .nv.info.triton_red_fused__to_copy_add_amax_amin_clamp_mul_native_layer_norm_reciprocal_12 --------------------------
	.section	.nv.info.triton_red_fused__to_copy_add_amax_amin_clamp_mul_native_layer_norm_reciprocal_12,"",@"SHT_CUDA_INFO"
	.sectionflags	@""
	.align	4


	//----- nvinfo : EIATTR_CUDA_API_VERSION
	.align		4
        /*0000*/ 	.byte	0x04, 0x37
        /*0002*/ 	.short	(.L_10 - .L_9)
.L_9:
        /*0004*/ 	.word	0x0000007c


	//----- nvinfo : EIATTR_SW2861232_WAR
	.align		4
.L_10:
        /*0008*/ 	.byte	0x01, 0x35
	.zero		2


	//----- nvinfo : EIATTR_PARAM_CBANK
	.align		4
        /*000c*/ 	.byte	0x04, 0x0a
        /*000e*/ 	.short	(.L_12 - .L_11)
	.align		4
.L_11:
        /*0010*/ 	.word	index@(.nv.constant0.triton_red_fused__to_copy_add_amax_amin_clamp_mul_native_layer_norm_reciprocal_12)
        /*0014*/ 	.short	0x0160
        /*0016*/ 	.short	0x0078


	//----- nvinfo : EIATTR_CBANK_PARAM_SIZE
	.align		4
.L_12:
        /*0018*/ 	.byte	0x03, 0x19
        /*001a*/ 	.short	0x0078


	//----- nvinfo : EIATTR_KPARAM_INFO
	.align		4
        /*001c*/ 	.byte	0x04, 0x17
        /*001e*/ 	.short	(.L_14 - .L_13)
.L_13:
        /*0020*/ 	.word	0x00000000
        /*0024*/ 	.short	0x000f
        /*0026*/ 	.short	0x0070
        /*0028*/ 	.byte	0x00, 0xf4, 0x21, 0x00


	//----- nvinfo : EIATTR_KPARAM_INFO
	.align		4
.L_14:
        /*002c*/ 	.byte	0x04, 0x17
        /*002e*/ 	.short	(.L_16 - .L_15)
.L_15:
        /*0030*/ 	.word	0x00000000
        /*0034*/ 	.short	0x000e
        /*0036*/ 	.short	0x006c
        /*0038*/ 	.byte	0x00, 0xf0, 0x11, 0x00


	//----- nvinfo : EIATTR_KPARAM_INFO
	.align		4
.L_16:
        /*003c*/ 	.byte	0x04, 0x17
        /*003e*/ 	.short	(.L_18 - .L_17)
.L_17:
        /*0040*/ 	.word	0x00000000
        /*0044*/ 	.short	0x000d
        /*0046*/ 	.short	0x0068
        /*0048*/ 	.byte	0x00, 0xf0, 0x11, 0x00


	//----- nvinfo : EIATTR_KPARAM_INFO
	.align		4
.L_18:
        /*004c*/ 	.byte	0x04, 0x17
        /*004e*/ 	.short	(.L_20 - .L_19)
.L_19:
        /*0050*/ 	.word	0x00000000
        /*0054*/ 	.short	0x000c
        /*0056*/ 	.short	0x0060
        /*0058*/ 	.byte	0x00, 0xf4, 0x21, 0x00


	//----- nvinfo : EIATTR_KPARAM_INFO
	.align		4
.L_20:
        /*005c*/ 	.byte	0x04, 0x17
        /*005e*/ 	.short	(.L_22 - .L_21)
.L_21:
        /*0060*/ 	.word	0x00000000
        /*0064*/ 	.short	0x000b
        /*0066*/ 	.short	0x0058
        /*0068*/ 	.byte	0x00, 0xf4, 0x21, 0x00


	//----- nvinfo : EIATTR_KPARAM_INFO
	.align		4
.L_22:
        /*006c*/ 	.byte	0x04, 0x17
        /*006e*/ 	.short	(.L_24 - .L_23)
.L_23:
        /*0070*/ 	.word	0x00000000
        /*0074*/ 	.short	0x000a
        /*0076*/ 	.short	0x0050
        /*0078*/ 	.byte	0x00, 0xf4, 0x21, 0x00


	//----- nvinfo : EIATTR_KPARAM_INFO
	.align		4
.L_24:
        /*007c*/ 	.byte	0x04, 0x17
        /*007e*/ 	.short	(.L_26 - .L_25)
.L_25:
        /*0080*/ 	.word	0x00000000
        /*0084*/ 	.short	0x0009
        /*0086*/ 	.short	0x0048
        /*0088*/ 	.byte	0x00, 0xf4, 0x21, 0x00


	//----- nvinfo : EIATTR_KPARAM_INFO
	.align		4
.L_26:
        /*008c*/ 	.byte	0x04, 0x17
        /*008e*/ 	.short	(.L_28 - .L_27)
.L_27:
        /*0090*/ 	.word	0x00000000
        /*0094*/ 	.short	0x0008
        /*0096*/ 	.short	0x0040
        /*0098*/ 	.byte	0x00, 0xf4, 0x21, 0x00


	//----- nvinfo : EIATTR_KPARAM_INFO
	.align		4
.L_28:
        /*009c*/ 	.byte	0x04, 0x17
        /*009e*/ 	.short	(.L_30 - .L_29)
.L_29:
        /*00a0*/ 	.word	0x00000000
        /*00a4*/ 	.short	0x0007
        /*00a6*/ 	.short	0x0038
        /*00a8*/ 	.byte	0x00, 0xf4, 0x21, 0x00


	//----- nvinfo : EIATTR_KPARAM_INFO
	.align		4
.L_30:
        /*00ac*/ 	.byte	0x04, 0x17
        /*00ae*/ 	.short	(.L_32 - .L_31)
.L_31:
        /*00b0*/ 	.word	0x00000000
        /*00b4*/ 	.short	0x0006
        /*00b6*/ 	.short	0x0030
        /*00b8*/ 	.byte	0x00, 0xf4, 0x21, 0x00


	//----- nvinfo : EIATTR_KPARAM_INFO
	.align		4
.L_32:
        /*00bc*/ 	.byte	0x04, 0x17
        /*00be*/ 	.short	(.L_34 - .L_33)
.L_33:
        /*00c0*/ 	.word	0x00000000
        /*00c4*/ 	.short	0x0005
        /*00c6*/ 	.short	0x0028
        /*00c8*/ 	.byte	0x00, 0xf4, 0x21, 0x00


	//----- nvinfo : EIATTR_KPARAM_INFO
	.align		4
.L_34:
        /*00cc*/ 	.byte	0x04, 0x17
        /*00ce*/ 	.short	(.L_36 - .L_35)
.L_35:
        /*00d0*/ 	.word	0x00000000
        /*00d4*/ 	.short	0x0004
        /*00d6*/ 	.short	0x0020
        /*00d8*/ 	.byte	0x00, 0xf4, 0x21, 0x00


	//----- nvinfo : EIATTR_KPARAM_INFO
	.align		4
.L_36:
        /*00dc*/ 	.byte	0x04, 0x17
        /*00de*/ 	.short	(.L_38 - .L_37)
.L_37:
        /*00e0*/ 	.word	0x00000000
        /*00e4*/ 	.short	0x0003
        /*00e6*/ 	.short	0x0018
        /*00e8*/ 	.byte	0x00, 0xf4, 0x21, 0x00


	//----- nvinfo : EIATTR_KPARAM_INFO
	.align		4
.L_38:
        /*00ec*/ 	.byte	0x04, 0x17
        /*00ee*/ 	.short	(.L_40 - .L_39)
.L_39:
        /*00f0*/ 	.word	0x00000000
        /*00f4*/ 	.short	0x0002
        /*00f6*/ 	.short	0x0010
        /*00f8*/ 	.byte	0x00, 0xf4, 0x21, 0x00


	//----- nvinfo : EIATTR_KPARAM_INFO
	.align		4
.L_40:
        /*00fc*/ 	.byte	0x04, 0x17
        /*00fe*/ 	.short	(.L_42 - .L_41)
.L_41:
        /*0100*/ 	.word	0x00000000
        /*0104*/ 	.short	0x0001
        /*0106*/ 	.short	0x0008
        /*0108*/ 	.byte	0x00, 0xf4, 0x21, 0x00


	//----- nvinfo : EIATTR_KPARAM_INFO
	.align		4
.L_42:
        /*010c*/ 	.byte	0x04, 0x17
        /*010e*/ 	.short	(.L_44 - .L_43)
.L_43:
        /*0110*/ 	.word	0x00000000
        /*0114*/ 	.short	0x0000
        /*0116*/ 	.short	0x0000
        /*0118*/ 	.byte	0x00, 0xf4, 0x21, 0x00


	//----- nvinfo : EIATTR_MAXREG_COUNT
	.align		4
.L_44:
        /*011c*/ 	.byte	0x03, 0x1b
        /*011e*/ 	.short	0x0080


	//----- nvinfo : EIATTR_COOP_GROUP_MASK_REGIDS
	.align		4
        /*0120*/ 	.byte	0x04, 0x29
        /*0122*/ 	.short	(.L_46 - .L_45)


	//   ....[0]....
.L_45:
        /*0124*/ 	.word	0xffffffff


	//   ....[1]....
        /*0128*/ 	.word	0xffffffff


	//   ....[2]....
        /*012c*/ 	.word	0xffffffff


	//   ....[3]....
        /*0130*/ 	.word	0xffffffff


	//   ....[4]....
        /*0134*/ 	.word	0xffffffff


	//   ....[5]....
        /*0138*/ 	.word	0xffffffff


	//   ....[6]....
        /*013c*/ 	.word	0xffffffff


	//   ....[7]....
        /*0140*/ 	.word	0xffffffff


	//   ....[8]....
        /*0144*/ 	.word	0xffffffff


	//   ....[9]....
        /*0148*/ 	.word	0xffffffff


	//   ....[10]....
        /*014c*/ 	.word	0xffffffff


	//   ....[11]....
        /*0150*/ 	.word	0xffffffff


	//   ....[12]....
        /*0154*/ 	.word	0xffffffff


	//   ....[13]....
        /*0158*/ 	.word	0xffffffff


	//   ....[14]....
        /*015c*/ 	.word	0xffffffff


	//   ....[15]....
        /*0160*/ 	.word	0xffffffff


	//   ....[16]....
        /*0164*/ 	.word	0xffffffff


	//   ....[17]....
        /*0168*/ 	.word	0xffffffff


	//   ....[18]....
        /*016c*/ 	.word	0xffffffff


	//   ....[19]....
        /*0170*/ 	.word	0xffffffff


	//   ....[20]....
        /*0174*/ 	.word	0xffffffff


	//   ....[21]....
        /*0178*/ 	.word	0xffffffff


	//   ....[22]....
        /*017c*/ 	.word	0xffffffff


	//   ....[23]....
        /*0180*/ 	.word	0xffffffff


	//   ....[24]....
        /*0184*/ 	.word	0xffffffff


	//   ....[25]....
        /*0188*/ 	.word	0xffffffff


	//   ....[26]....
        /*018c*/ 	.word	0xffffffff


	//   ....[27]....
        /*0190*/ 	.word	0xffffffff


	//   ....[28]....
        /*0194*/ 	.word	0xffffffff


	//   ....[29]....
        /*0198*/ 	.word	0xffffffff


	//   ....[30]....
        /*019c*/ 	.word	0xffffffff


	//   ....[31]....
        /*01a0*/ 	.word	0xffffffff


	//   ....[32]....
        /*01a4*/ 	.word	0xffffffff


	//   ....[33]....
        /*01a8*/ 	.word	0xffffffff


	//   ....[34]....
        /*01ac*/ 	.word	0xffffffff


	//   ....[35]....
        /*01b0*/ 	.word	0xffffffff


	//   ....[36]....
        /*01b4*/ 	.word	0xffffffff


	//   ....[37]....
        /*01b8*/ 	.word	0xffffffff


	//   ....[38]....
        /*01bc*/ 	.word	0xffffffff


	//   ....[39]....
        /*01c0*/ 	.word	0xffffffff


	//   ....[40]....
        /*01c4*/ 	.word	0xffffffff


	//   ....[41]....
        /*01c8*/ 	.word	0xffffffff


	//   ....[42]....
        /*01cc*/ 	.word	0xffffffff


	//   ....[43]....
        /*01d0*/ 	.word	0xffffffff


	//   ....[44]....
        /*01d4*/ 	.word	0xffffffff


	//   ....[45]....
        /*01d8*/ 	.word	0xffffffff


	//   ....[46]....
        /*01dc*/ 	.word	0xffffffff


	//   ....[47]....
        /*01e0*/ 	.word	0xffffffff


	//   ....[48]....
        /*01e4*/ 	.word	0xffffffff


	//   ....[49]....
        /*01e8*/ 	.word	0xffffffff


	//   ....[50]....
        /*01ec*/ 	.word	0xffffffff


	//   ....[51]....
        /*01f0*/ 	.word	0xffffffff


	//   ....[52]....
        /*01f4*/ 	.word	0xffffffff


	//   ....[53]....
        /*01f8*/ 	.word	0xffffffff


	//   ....[54]....
        /*01fc*/ 	.word	0xffffffff


	//   ....[55]....
        /*0200*/ 	.word	0xffffffff


	//   ....[56]....
        /*0204*/ 	.word	0xffffffff


	//   ....[57]....
        /*0208*/ 	.word	0xffffffff


	//   ....[58]....
        /*020c*/ 	.word	0xffffffff


	//   ....[59]....
        /*0210*/ 	.word	0xffffffff


	//----- nvinfo : EIATTR_COOP_GROUP_INSTR_OFFSETS
	.align		4
.L_46:
        /*0214*/ 	.byte	0x04, 0x28
        /*0216*/ 	.short	(.L_48 - .L_47)


	//   ....[0]....
.L_47:
        /*0218*/ 	.word	0x000016f0


	//   ....[1]....
        /*021c*/ 	.word	0x00001740


	//   ....[2]....
        /*0220*/ 	.word	0x00001850


	//   ....[3]....
        /*0224*/ 	.word	0x00001880


	//   ....[4]....
        /*0228*/ 	.word	0x000018e0


	//   ....[5]....
        /*022c*/ 	.word	0x00001920


	//   ....[6]....
        /*0230*/ 	.word	0x000019d0


	//   ....[7]....
        /*0234*/ 	.word	0x00001a50


	//   ....[8]....
        /*0238*/ 	.word	0x00001a90


	//   ....[9]....
        /*023c*/ 	.word	0x00001ac0


	//   ....[10]....
        /*0240*/ 	.word	0x00001ba0


	//   ....[11]....
        /*0244*/ 	.word	0x00001c10


	//   ....[12]....
        /*0248*/ 	.word	0x00001c40


	//   ....[13]....
        /*024c*/ 	.word	0x00001c90


	//   ....[14]....
        /*0250*/ 	.word	0x00001cd0


	//   ....[15]....
        /*0254*/ 	.word	0x00001e60


	//   ....[16]....
        /*0258*/ 	.word	0x00001ea0


	//   ....[17]....
        /*025c*/ 	.word	0x00001ed0


	//   ....[18]....
        /*0260*/ 	.word	0x00001ef0


	//   ....[19]....
        /*0264*/ 	.word	0x00002010


	//   ....[20]....
        /*0268*/ 	.word	0x00002180


	//   ....[21]....
        /*026c*/ 	.word	0x00002190


	//   ....[22]....
        /*0270*/ 	.word	0x000021c0


	//   ....[23]....
        /*0274*/ 	.word	0x00002220


	//   ....[24]....
        /*0278*/ 	.word	0x000022b0


	//   ....[25]....
        /*027c*/ 	.word	0x00002340


	//   ....[26]....
        /*0280*/ 	.word	0x00002380


	//   ....[27]....
        /*0284*/ 	.word	0x00002450


	//   ....[28]....
        /*0288*/ 	.word	0x00002490


	//   ....[29]....
        /*028c*/ 	.word	0x000024d0


	//   ....[30]....
        /*0290*/ 	.word	0x000025b0


	//   ....[31]....
        /*0294*/ 	.word	0x000025f0


	//   ....[32]....
        /*0298*/ 	.word	0x000035a0


	//   ....[33]....
        /*029c*/ 	.word	0x000035c0


	//   ....[34]....
        /*02a0*/ 	.word	0x00003620


	//   ....[35]....
        /*02a4*/ 	.word	0x00003640


	//   ....[36]....
        /*02a8*/ 	.word	0x000036a0


	//   ....[37]....
        /*02ac*/ 	.word	0x000036c0


	//   ....[38]....
        /*02b0*/ 	.word	0x00003720


	//   ....[39]....
        /*02b4*/ 	.word	0x00003770


	//   ....[40]....
        /*02b8*/ 	.word	0x000038a0


	//   ....[41]....
        /*02bc*/ 	.word	0x000039d0


	//   ....[42]....
        /*02c0*/ 	.word	0x00003c80


	//   ....[43]....
        /*02c4*/ 	.word	0x00003d70


	//   ....[44]....
        /*02c8*/ 	.word	0x00003d90


	//   ....[45]....
        /*02cc*/ 	.word	0x00003da0


	//   ....[46]....
        /*02d0*/ 	.word	0x00003e00


	//   ....[47]....
        /*02d4*/ 	.word	0x00003e40


	//   ....[48]....
        /*02d8*/ 	.word	0x00003e60


	//   ....[49]....
        /*02dc*/ 	.word	0x00003ec0


	//   ....[50]....
        /*02e0*/ 	.word	0x00003f00


	//   ....[51]....
        /*02e4*/ 	.word	0x00003f20


	//   ....[52]....
        /*02e8*/ 	.word	0x00003fe0


	//   ....[53]....
        /*02ec*/ 	.word	0x00003ff0


	//   ....[54]....
        /*02f0*/ 	.word	0x00004090


	//   ....[55]....
        /*02f4*/ 	.word	0x000040a0


	//   ....[56]....
        /*02f8*/ 	.word	0x000041b0


	//   ....[57]....
        /*02fc*/ 	.word	0x00004200


	//   ....[58]....
        /*0300*/ 	.word	0x00004240


	//   ....[59]....
        /*0304*/ 	.word	0x00004280


	//----- nvinfo : EIATTR_EXIT_INSTR_OFFSETS
	.align		4
.L_48:
        /*0308*/ 	.byte	0x04, 0x1c
        /*030a*/ 	.short	(.L_50 - .L_49)


	//   ....[0]....
.L_49:
        /*030c*/ 	.word	0x00005170


	//   ....[1]....
        /*0310*/ 	.word	0x00005190


	//----- nvinfo : EIATTR_REQNTID
	.align		4
.L_50:
        /*0314*/ 	.byte	0x04, 0x10
        /*0316*/ 	.short	(.L_52 - .L_51)
.L_51:
        /*0318*/ 	.word	0x00000200
        /*031c*/ 	.word	0x00000001
        /*0320*/ 	.word	0x00000001


	//----- nvinfo : EIATTR_CRS_STACK_SIZE
	.align		4
.L_52:
        /*0324*/ 	.byte	0x04, 0x1e
        /*0326*/ 	.short	(.L_54 - .L_53)
.L_53:
        /*0328*/ 	.word	0x00000000
.L_54:


//--------------------- .nv.callgraph             --------------------------
	.section	.nv.callgraph,"",@"SHT_CUDA_CALLGRAPH"
	.align	4
	.sectionentsize	8
	.align		4
        /*0000*/ 	.word	0x00000000
	.align		4
        /*0004*/ 	.word	0xffffffff
	.align		4
        /*0008*/ 	.word	0x00000000
	.align		4
        /*000c*/ 	.word	0xfffffffe
	.align		4
        /*0010*/ 	.word	0x00000000
	.align		4
        /*0014*/ 	.word	0xfffffffd
	.align		4
        /*0018*/ 	.word	0x00000000
	.align		4
        /*001c*/ 	.word	0xfffffffc


//--------------------- .nv.rel.action            --------------------------
	.section	.nv.rel.action,"",@"SHT_CUDA_RELOCINFO"
	.align	8
	.sectionentsize	8
        /*0000*/ 	.byte	0x73, 0x00, 0x00, 0x00, 0x00, 0x00, 0x00, 0x00, 0x00, 0x00, 0x00, 0x11, 0x25, 0x00, 0x05, 0x36


//--------------------- .nv.constant4             --------------------------
	.section	.nv.constant4,"a",@progbits
	.align	8
	.align		8
.nv.constant4:
        /*0000*/ 	.dword	_$_str


//--------------------- .nv.constant0.triton_red_fused__to_copy_add_amax_amin_clamp_mul_native_layer_norm_reciprocal_12 --------------------------
	.section	.nv.constant0.triton_red_fused__to_copy_add_amax_amin_clamp_mul_native_layer_norm_reciprocal_12,"a",@progbits
	.sectionflags	@""
	.align	4
.nv.constant0.triton_red_fused__to_copy_add_amax_amin_clamp_mul_native_layer_norm_reciprocal_12:
	.zero		472


//--------------------- .text.triton_red_fused__to_copy_add_amax_amin_clamp_mul_native_layer_norm_reciprocal_12 --------------------------
	.section	.text.triton_red_fused__to_copy_add_amax_amin_clamp_mul_native_layer_norm_reciprocal_12,"ax",@progbits
	.sectionflags	@"SHF_BARRIERS=1"
	.sectioninfo	@"SHI_REGISTERS=52"
	.align	128
        .global         triton_red_fused__to_copy_add_amax_amin_clamp_mul_native_layer_norm_reciprocal_12
        .type           triton_red_fused__to_copy_add_amax_amin_clamp_mul_native_layer_norm_reciprocal_12,@function
        .size           triton_red_fused__to_copy_add_amax_amin_clamp_mul_native_layer_norm_reciprocal_12,(.L_x_3 - triton_red_fused__to_copy_add_amax_amin_clamp_mul_native_layer_norm_reciprocal_12)
        .other          triton_red_fused__to_copy_add_amax_amin_clamp_mul_native_layer_norm_reciprocal_12,@"STO_CUDA_ENTRY STV_DEFAULT"
triton_red_fused__to_copy_add_amax_amin_clamp_mul_native_layer_norm_reciprocal_12:
.text.triton_red_fused__to_copy_add_amax_amin_clamp_mul_native_layer_norm_reciprocal_12:
[----:B------:R-:W-:Y:S02]  /*0000*/  IMAD.MOV.U32 R1, RZ, RZ, c[0x0][0x28] ;  /* 0x00000a00ff017624 */ /* 0x000fe400078e00ff */
[----:B------:R-:W0:Y:S01]  /*0010*/  S2R R16, SR_TID.X ;  /* 0x0000000000107919 */ /* 0x000e220000002100 */
[----:B------:R-:W1:Y:S01]  /*0020*/  S2UR UR4, SR_CTAID.X ;  /* 0x00000000000479c3 */ /* 0x000e620000002500 */
[----:B------:R-:W-:Y:S01]  /*0030*/  IMAD.MOV.U32 R14, RZ, RZ, 0x2 ;  /* 0x00000002ff0e7424 */ /* 0x000fe200078e00ff */
[----:B------:R-:W-:Y:S01]  /*0040*/  CS2R R10, SRZ ;  /* 0x00000000000a7805 */ /* 0x000fe2000001ff00 */
[----:B------:R-:W2:Y:S01]  /*0050*/  S2R R23, SR_CTAID.X ;  /* 0x0000000000177919 */ /* 0x000ea20000002500 */
[----:B------:R-:W-:Y:S01]  /*0060*/  ULDC.64 UR6, c[0x0][0x118] ;  /* 0x0000460000067ab9 */ /* 0x000fe20000000a00 */
[----:B0-----:R-:W-:Y:S01]  /*0070*/  SHF.R.U32.HI R0, RZ, 0x8, R16 ;  /* 0x00000008ff007819 */ /* 0x001fe20000011610 */
[----:B-1----:R-:W-:Y:S01]  /*0080*/  USHF.L.U32 UR4, UR4, 0x1, URZ ;  /* 0x0000000104047899 */ /* 0x002fe2000800063f */
[----:B------:R-:W-:Y:S02]  /*0090*/  IMAD.SHL.U32 R6, R16, 0x4, RZ ;  /* 0x0000000410067824 */ /* 0x000fe400078e00ff */
[----:B------:R-:W-:-:S03]  /*00a0*/  SGXT.U32 R0, R0, 0x1 ;  /* 0x000000010000781a */ /* 0x000fc60000000000 */
[----:B------:R-:W-:Y:S02]  /*00b0*/  LOP3.LUT R36, R6, 0x3fc, RZ, 0xc0, !PT ;  /* 0x000003fc06247812 */ /* 0x000fe400078ec0ff */
[----:B------:R-:W-:Y:S01]  /*00c0*/  LOP3.LUT R33, R0, UR4, RZ, 0xfc, !PT ;  /* 0x0000000400217c12 */ /* 0x000fe2000f8efcff */
[----:B--2---:R-:W-:-:S03]  /*00d0*/  IMAD R23, R23, 0x2, R0 ;  /* 0x0000000217177824 */ /* 0x004fc600078e0200 */
[----:B------:R-:W-:Y:S01]  /*00e0*/  ISETP.GE.AND P1, PT, R33, 0x200, PT ;  /* 0x000002002100780c */ /* 0x000fe20003f26270 */
[----:B------:R-:W-:-:S04]  /*00f0*/  IMAD R23, R23, 0xc00, R36 ;  /* 0x00000c0017177824 */ /* 0x000fc800078e0224 */
[----:B------:R-:W-:-:S08]  /*0100*/  IMAD.WIDE R4, R23, R14, c[0x0][0x160] ;  /* 0x0000580017047625 */ /* 0x000fd000078e020e */
[----:B------:R0:W2:Y:S01]  /*0110*/  @!P1 LDG.E.EF.64 R10, [R4.64] ;  /* 0x00000006040a9981 */ /* 0x0000a2000c0e1b00 */
[----:B------:R-:W-:Y:S01]  /*0120*/  PRMT R0, RZ, 0x7610, R0 ;  /* 0x00007610ff007816 */ /* 0x000fe20000000000 */
[----:B------:R-:W-:Y:S01]  /*0130*/  IMAD.WIDE R2, R33, R14, c[0x0][0x180] ;  /* 0x0000600021027625 */ /* 0x000fe200078e020e */
[----:B------:R-:W-:-:S04]  /*0140*/  PRMT R22, RZ, 0x7610, R22 ;  /* 0x00007610ff167816 */ /* 0x000fc80000000016 */
[----:B------:R1:W3:Y:S01]  /*0150*/  @!P1 LDG.E.EL.U16 R0, [R2.64] ;  /* 0x0000000602009981 */ /* 0x0002e2000c2e1500 */
[----:B------:R-:W-:-:S05]  /*0160*/  IMAD.WIDE R8, R33, R14, c[0x0][0x188] ;  /* 0x0000620021087625 */ /* 0x000fca00078e020e */
[----:B------:R4:W5:Y:S01]  /*0170*/  @!P1 LDG.E.EL.U16 R22, [R8.64] ;  /* 0x0000000608169981 */ /* 0x000962000c2e1500 */
[----:B------:R-:W-:Y:S01]  /*0180*/  SHF.R.U32.HI R7, RZ, 0x6, R16 ;  /* 0x00000006ff077819 */ /* 0x000fe20000011610 */
[----:B------:R-:W-:Y:S01]  /*0190*/  IMAD.MOV.U32 R19, RZ, RZ, 0x4 ;  /* 0x00000004ff137424 */ /* 0x000fe200078e00ff */
[----:B------:R-:W-:Y:S01]  /*01a0*/  LOP3.LUT R6, R6, 0x7fc, RZ, 0xc0, !PT ;  /* 0x000007fc06067812 */ /* 0x000fe200078ec0ff */
[----:B0-----:R-:W-:Y:S01]  /*01b0*/  CS2R R4, SRZ ;  /* 0x0000000000047805 */ /* 0x001fe2000001ff00 */
[----:B------:R-:W-:Y:S01]  /*01c0*/  LOP3.LUT R7, R7, 0x4, RZ, 0xc0, !PT ;  /* 0x0000000407077812 */ /* 0x000fe200078ec0ff */
[----:B------:R-:W-:-:S04]  /*01d0*/  IMAD.WIDE R34, R23, R19, c[0x0][0x178] ;  /* 0x00005e0017227625 */ /* 0x000fc800078e0213 */
[----:B------:R-:W-:Y:S02]  /*01e0*/  IMAD.IADD R20, R6, 0x1, R7 ;  /* 0x0000000106147824 */ /* 0x000fe400078e0207 */
[----:B------:R-:W-:Y:S01]  /*01f0*/  CS2R R6, SRZ ;  /* 0x0000000000067805 */ /* 0x000fe2000001ff00 */
[----:B------:R-:W-:Y:S01]  /*0200*/  BAR.SYNC.DEFER_BLOCKING 0x0 ;  /* 0x0000000000007b1d */ /* 0x000fe20000010000 */
[----:B------:R-:W-:Y:S02]  /*0210*/  IMAD.SHL.U32 R20, R20, 0x2, RZ ;  /* 0x0000000214147824 */ /* 0x000fe400078e00ff */
[----:B--2---:R-:W-:Y:S02]  /*0220*/  IMAD.MOV.U32 R26, RZ, RZ, R10 ;  /* 0x000000ffff1a7224 */ /* 0x004fe400078e000a */
[----:B------:R-:W-:-:S05]  /*0230*/  IMAD.MOV.U32 R27, RZ, RZ, R11 ;  /* 0x000000ffff1b7224 */ /* 0x000fca00078e000b */
[----:B------:R0:W-:Y:S04]  /*0240*/  STS.64 [R20], R26 ;  /* 0x0000001a14007388 */ /* 0x0001e80000000a00 */
[----:B------:R-:W-:Y:S06]  /*0250*/  BAR.SYNC.DEFER_BLOCKING 0x0 ;  /* 0x0000000000007b1d */ /* 0x000fec0000010000 */
[----:B------:R-:W2:Y:S01]  /*0260*/  @!P1 LDG.E.EF.128 R4, [R34.64] ;  /* 0x0000000622049981 */ /* 0x000ea2000c0e1d00 */
[----:B------:R-:W-:Y:S01]  /*0270*/  LOP3.LUT R10, R16, 0x1ff, RZ, 0xc0, !PT ;  /* 0x000001ff100a7812 */ /* 0x000fe200078ec0ff */
[----:B------:R-:W-:-:S04]  /*0280*/  IMAD.MOV.U32 R11, RZ, RZ, 0x8 ;  /* 0x00000008ff0b7424 */ /* 0x000fc800078e00ff */
[----:B----4-:R-:W-:-:S04]  /*0290*/  IMAD.WIDE.U32 R8, R10, R19, c[0x0][0x170] ;  /* 0x00005c000a087625 */ /* 0x010fc800078e0013 */
[CC--:B------:R-:W-:Y:S01]  /*02a0*/  IMAD.WIDE.U32 R12, R10.reuse, R19.reuse, c[0x0][0x190] ;  /* 0x000064000a0c7625 */ /* 0x0c0fe200078e0013 */
[----:B------:R-:W4:Y:S03]  /*02b0*/  LDG.E.EL R40, [R8.64+0x3000] ;  /* 0x0030000608287981 */ /* 0x000f26000c2e1900 */
[C---:B-1----:R-:W-:Y:S01]  /*02c0*/  IMAD.WIDE.U32 R2, R10.reuse, R19, c[0x0][0x198] ;  /* 0x000066000a027625 */ /* 0x042fe200078e0013 */
[----:B------:R-:W4:Y:S04]  /*02d0*/  LDG.E.EL R29, [R12.64] ;  /* 0x000000060c1d7981 */ /* 0x000f28000c2e1900 */
[----:B0-----:R-:W4:Y:S01]  /*02e0*/  LDG.E.EL R27, [R2.64] ;  /* 0x00000006021b7981 */ /* 0x001f22000c2e1900 */
[----:B------:R-:W-:-:S05]  /*02f0*/  IMAD.WIDE.U32 R10, R10, R11, c[0x0][0x168] ;  /* 0x00005a000a0a7625 */ /* 0x000fca00078e000b */
[----:B------:R-:W4:Y:S01]  /*0300*/  LDG.E.EL.64 R30, [R10.64+0x6000] ;  /* 0x006000060a1e7981 */ /* 0x000f22000c2e1b00 */
[----:B---3--:R-:W-:-:S05]  /*0310*/  IMAD.U32 R25, R0, 0x10000, RZ ;  /* 0x0001000000197824 */ /* 0x008fca00078e00ff */
[----:B------:R-:W-:-:S04]  /*0320*/  FSETP.GE.AND P0, PT, R25, RZ, PT ;  /* 0x000000ff1900720b */ /* 0x000fc80003f06000 */
[----:B------:R-:W-:Y:S01]  /*0330*/  SEL R0, R0, RZ, !P0 ;  /* 0x000000ff00007207 */ /* 0x000fe20004000000 */
[----:B-----5:R-:W-:-:S04]  /*0340*/  IMAD.U32 R25, R22, 0x10000, RZ ;  /* 0x0001000016197824 */ /* 0x020fc800078e00ff */
[----:B------:R-:W-:Y:S01]  /*0350*/  IMAD.U32 R0, R0, 0x10000, RZ ;  /* 0x0001000000007824 */ /* 0x000fe200078e00ff */
[----:B------:R-:W-:-:S03]  /*0360*/  FSETP.GTU.AND P0, PT, R25, RZ, PT ;  /* 0x000000ff1900720b */ /* 0x000fc60003f0c000 */
[----:B------:R-:W-:Y:S01]  /*0370*/  FADD R0, RZ, -R0 ;  /* 0x80000000ff007221 */ /* 0x000fe20000000000 */
[----:B------:R-:W-:-:S04]  /*0380*/  SEL R22, R22, RZ, P0 ;  /* 0x000000ff16167207 */ /* 0x000fc80000000000 */
[----:B------:R-:W-:Y:S01]  /*0390*/  FSETP.NAN.AND P2, PT, R0, R0, PT ;  /* 0x000000000000720b */ /* 0x000fe20003f48000 */
[----:B------:R-:W-:-:S05]  /*03a0*/  IMAD.U32 R25, R22, 0x10000, RZ ;  /* 0x0001000016197824 */ /* 0x000fca00078e00ff */
[----:B------:R-:W-:-:S07]  /*03b0*/  FSETP.GT.AND P0, PT, R0, R25, PT ;  /* 0x000000190000720b */ /* 0x000fce0003f04000 */
[----:B------:R-:W-:-:S05]  /*03c0*/  @!P2 FSEL R0, R0, R25, P0 ;  /* 0x000000190000a208 */ /* 0x000fca0000000000 */
[----:B------:R-:W-:Y:S01]  /*03d0*/  FMUL R0, R0, 0.0078740157186985015869 ;  /* 0x3c01020400007820 */ /* 0x000fe20000400000 */
[----:B------:R-:W-:-:S04]  /*03e0*/  IMAD.SHL.U32 R22, R16, 0x2, RZ ;  /* 0x0000000210167824 */ /* 0x000fc800078e00ff */
[C---:B------:R-:W-:Y:S02]  /*03f0*/  FSETP.GT.AND P0, PT, R0.reuse, 9.9999997473787516356e-06, PT ;  /* 0x3727c5ac0000780b */ /* 0x040fe40003f04000 */
[----:B------:R-:W-:Y:S02]  /*0400*/  FSETP.NAN.AND P2, PT, R0, R0, PT ;  /* 0x000000000000720b */ /* 0x000fe40003f48000 */
[----:B------:R-:W-:-:S05]  /*0410*/  LOP3.LUT R22, R22, 0x3fe, RZ, 0xc0, !PT ;  /* 0x000003fe16167812 */ /* 0x000fca00078ec0ff */
[----:B------:R-:W-:-:S04]  /*0420*/  IMAD.SHL.U32 R25, R22, 0x2, RZ ;  /* 0x0000000216197824 */ /* 0x000fc800078e00ff */
[----:B------:R-:W-:Y:S01]  /*0430*/  @!P0 FSEL R0, R0, 9.9999997473787516356e-06, P2 ;  /* 0x3727c5ac00008808 */ /* 0x000fe20001000000 */
[----:B------:R-:W-:Y:S01]  /*0440*/  LDS R32, [R25] ;  /* 0x0000000019207984 */ /* 0x000fe20000000800 */
[----:B------:R-:W-:Y:S02]  /*0450*/  IMAD.IADD R26, R20, 0x1, R20 ;  /* 0x00000001141a7824 */ /* 0x000fe400078e0214 */
[----:B------:R-:W-:Y:S01]  /*0460*/  IMAD.IADD R28, R25, 0x1, R25 ;  /* 0x00000001191c7824 */ /* 0x000fe200078e0219 */
[----:B--2---:R-:W-:-:S05]  /*0470*/  I2FP.F32.S32 R37, R6 ;  /* 0x0000000600257245 */ /* 0x004fca0000201400 */
[C---:B------:R-:W-:Y:S02]  /*0480*/  FMUL R6, R0.reuse, R37 ;  /* 0x0000002500067220 */ /* 0x040fe40000400000 */
[----:B------:R-:W0:Y:S01]  /*0490*/  LDS R37, [R25+0x808] ;  /* 0x0008080019257984 */ /* 0x000e220000000800 */
[----:B------:R-:W-:Y:S02]  /*04a0*/  I2FP.F32.S32 R35, R4 ;  /* 0x0000000400237245 */ /* 0x000fe40000201400 */
[----:B------:R-:W-:Y:S02]  /*04b0*/  I2FP.F32.S32 R5, R5 ;  /* 0x0000000500057245 */ /* 0x000fe40000201400 */
[----:B------:R-:W-:Y:S01]  /*04c0*/  I2FP.F32.S32 R7, R7 ;  /* 0x0000000700077245 */ /* 0x000fe20000201400 */
[C---:B------:R-:W-:Y:S01]  /*04d0*/  FMUL R4, R0.reuse, R35 ;  /* 0x0000002300047220 */ /* 0x040fe20000400000 */
[----:B------:R-:W-:Y:S01]  /*04e0*/  BAR.SYNC.DEFER_BLOCKING 0x0 ;  /* 0x0000000000007b1d */ /* 0x000fe20000010000 */
[----:B------:R-:W-:-:S02]  /*04f0*/  FMUL R5, R0, R5 ;  /* 0x0000000500057220 */ /* 0x000fc40000400000 */
[----:B------:R-:W-:-:S05]  /*0500*/  FMUL R7, R0, R7 ;  /* 0x0000000700077220 */ /* 0x000fca0000400000 */
[----:B------:R0:W-:Y:S04]  /*0510*/  STS.128 [R26], R4 ;  /* 0x000000041a007388 */ /* 0x0001e80000000c00 */
[----:B------:R-:W-:Y:S06]  /*0520*/  BAR.SYNC.DEFER_BLOCKING 0x0 ;  /* 0x0000000000007b1d */ /* 0x000fec0000010000 */
[----:B------:R-:W1:Y:S04]  /*0530*/  LDS.64 R34, [R28] ;  /* 0x000000001c227984 */ /* 0x000e680000000a00 */
[----:B------:R-:W2:Y:S01]  /*0540*/  LDS.64 R38, [R28+0x1010] ;  /* 0x001010001c267984 */ /* 0x000ea20000000a00 */
[C---:B----4-:R-:W-:Y:S01]  /*0550*/  PRMT R41, R40.reuse, 0x7632, R41 ;  /* 0x0000763228297816 */ /* 0x050fe20000000029 */
[----:B------:R-:W-:Y:S01]  /*0560*/  IMAD.U32 R43, R40, 0x10000, RZ ;  /* 0x00010000282b7824 */ /* 0x000fe200078e00ff */
[----:B------:R-:W-:-:S02]  /*0570*/  PRMT R40, R29, 0x7632, R40 ;  /* 0x000076321d287816 */ /* 0x000fc40000000028 */
[----:B------:R-:W-:Y:S01]  /*0580*/  PRMT R42, R27, 0x7632, R42 ;  /* 0x000076321b2a7816 */ /* 0x000fe2000000002a */
[----:B------:R-:W-:Y:S01]  /*0590*/  IMAD.U32 R44, R41, 0x10000, RZ ;  /* 0x00010000292c7824 */ /* 0x000fe200078e00ff */
[----:B0-----:R-:W-:Y:S01]  /*05a0*/  PRMT R5, R37, 0x7632, R5 ;  /* 0x0000763225057816 */ /* 0x001fe20000000005 */
[----:B------:R-:W-:Y:S02]  /*05b0*/  IMAD.U32 R40, R40, 0x10000, RZ ;  /* 0x0001000028287824 */ /* 0x000fe400078e00ff */
[----:B------:R-:W-:Y:S01]  /*05c0*/  IMAD.U32 R42, R42, 0x10000, RZ ;  /* 0x000100002a2a7824 */ /* 0x000fe200078e00ff */
[----:B------:R-:W-:Y:S01]  /*05d0*/  PRMT R4, R32, 0x7632, R4 ;  /* 0x0000763220047816 */ /* 0x000fe20000000004 */
[----:B------:R-:W-:Y:S01]  /*05e0*/  IMAD.U32 R29, R29, 0x10000, RZ ;  /* 0x000100001d1d7824 */ /* 0x000fe200078e00ff */
[----:B------:R-:W-:Y:S01]  /*05f0*/  FADD R7, R31, R44 ;  /* 0x0000002c1f077221 */ /* 0x000fe20000000000 */
[----:B------:R-:W-:Y:S01]  /*0600*/  IMAD.U32 R6, R27, 0x10000, RZ ;  /* 0x000100001b067824 */ /* 0x000fe200078e00ff */
[----:B------:R-:W-:Y:S01]  /*0610*/  FADD R30, R30, R43 ;  /* 0x0000002b1e1e7221 */ /* 0x000fe20000000000 */
[----:B------:R-:W-:Y:S01]  /*0620*/  IMAD.U32 R4, R4, 0x10000, RZ ;  /* 0x0001000004047824 */ /* 0x000fe200078e00ff */
[----:B-1----:R-:W-:Y:S01]  /*0630*/  FFMA R44, R40, R35, R42 ;  /* 0x00000023282c7223 */ /* 0x002fe2000000002a */
[----:B------:R-:W-:Y:S01]  /*0640*/  FFMA R27, R29, R34, R6 ;  /* 0x000000221d1b7223 */ /* 0x000fe20000000006 */
[----:B------:R-:W-:Y:S01]  /*0650*/  IMAD.U32 R35, R32, 0x10000, RZ ;  /* 0x0001000020237824 */ /* 0x000fe200078e00ff */
[----:B--2---:R-:W-:Y:S01]  /*0660*/  FFMA R40, R40, R39, R42 ;  /* 0x0000002728287223 */ /* 0x004fe2000000002a */
[----:B------:R-:W-:Y:S01]  /*0670*/  IMAD.U32 R39, R5, 0x10000, RZ ;  /* 0x0001000005277824 */ /* 0x000fe200078e00ff */
[----:B------:R-:W-:Y:S01]  /*0680*/  FFMA R5, R29, R38, R6 ;  /* 0x000000261d057223 */ /* 0x000fe20000000006 */
[----:B------:R-:W-:Y:S01]  /*0690*/  IMAD.U32 R34, R37, 0x10000, RZ ;  /* 0x0001000025227824 */ /* 0x000fe200078e00ff */
[C---:B------:R-:W-:Y:S01]  /*06a0*/  FFMA R32, R30.reuse, R27, R35 ;  /* 0x0000001b1e207223 */ /* 0x040fe20000000023 */
[C---:B------:R-:W-:Y:S01]  /*06b0*/  FFMA R31, R7.reuse, R44, R4 ;  /* 0x0000002c071f7223 */ /* 0x040fe20000000004 */
[----:B------:R-:W-:Y:S01]  /*06c0*/  FFMA R29, R7, R40, R39 ;  /* 0x00000028071d7223 */ /* 0x000fe20000000027 */
[----:B------:R-:W-:Y:S01]  /*06d0*/  BAR.SYNC.DEFER_BLOCKING 0x0 ;  /* 0x0000000000007b1d */ /* 0x000fe20000010000 */
[----:B------:R-:W-:-:S02]  /*06e0*/  FFMA R30, R30, R5, R34 ;  /* 0x000000051e1e7223 */ /* 0x000fc40000000022 */
[----:B------:R-:W-:-:S03]  /*06f0*/  F2FP.BF16.PACK_AB R4, R31, R32 ;  /* 0x000000201f04723e */ /* 0x000fc600000010ff */
[----:B------:R-:W-:Y:S02]  /*0700*/  F2FP.BF16.PACK_AB R6, R29, R30 ;  /* 0x0000001e1d06723e */ /* 0x000fe400000010ff */
[----:B------:R-:W-:Y:S04]  /*0710*/  STS [R25], R4 ;  /* 0x0000000419007388 */ /* 0x000fe80000000800 */
[----:B------:R-:W-:Y:S04]  /*0720*/  STS [R25+0x808], R6 ;  /* 0x0008080619007388 */ /* 0x000fe80000000800 */
[----:B------:R-:W-:Y:S06]  /*0730*/  BAR.SYNC.DEFER_BLOCKING 0x0 ;  /* 0x0000000000007b1d */ /* 0x000fec0000010000 */
[----:B------:R-:W0:Y:S01]  /*0740*/  LDS.64 R40, [R20] ;  /* 0x0000000014287984 */ /* 0x000e220000000a00 */
[----:B------:R-:W-:-:S02]  /*0750*/  SHF.R.S32.HI R38, RZ, 0x1f, R23 ;  /* 0x0000001fff267819 */ /* 0x000fc40000011417 */
[C---:B------:R-:W-:Y:S02]  /*0760*/  LEA R42, P0, R23.reuse, c[0x0][0x1a0], 0x1 ;  /* 0x00006800172a7a11 */ /* 0x040fe400078008ff */
[C---:B------:R-:W-:Y:S01]  /*0770*/  IADD3 R27, R23.reuse, 0x400, RZ ;  /* 0x00000400171b7810 */ /* 0x040fe20007ffe0ff */
[----:B------:R-:W-:Y:S01]  /*0780*/  CS2R R34, SRZ ;  /* 0x0000000000227805 */ /* 0x000fe2000001ff00 */
[----:B------:R-:W-:-:S03]  /*0790*/  LEA.HI.X R43, R23, c[0x0][0x1a4], R38, 0x1, P0 ;  /* 0x00006900172b7a11 */ /* 0x000fc600000f0c26 */
[C---:B------:R-:W-:Y:S02]  /*07a0*/  IMAD.WIDE R44, R27.reuse, R14, c[0x0][0x160] ;  /* 0x000058001b2c7625 */ /* 0x040fe400078e020e */
[----:B0-----:R0:W-:Y:S04]  /*07b0*/  @!P1 STG.E.64 [R42.64], R40 ;  /* 0x000000282a009986 */ /* 0x0011e8000c101b06 */
[----:B------:R-:W0:Y:S04]  /*07c0*/  @!P1 LDG.E.EF.64 R34, [R44.64] ;  /* 0x000000062c229981 */ /* 0x000e28000c0e1b00 */
[----:B------:R-:W-:Y:S01]  /*07d0*/  BAR.SYNC.DEFER_BLOCKING 0x0 ;  /* 0x0000000000007b1d */ /* 0x000fe20000010000 */
[----:B------:R-:W-:Y:S01]  /*07e0*/  CS2R R4, SRZ ;  /* 0x0000000000047805 */ /* 0x000fe2000001ff00 */
[----:B------:R-:W-:Y:S01]  /*07f0*/  CS2R R6, SRZ ;  /* 0x0000000000067805 */ /* 0x000fe2000001ff00 */
[----:B------:R-:W-:-:S04]  /*0800*/  IMAD.WIDE R38, R27, R19, c[0x0][0x178] ;  /* 0x00005e001b267625 */ /* 0x000fc800078e0213 */
[----:B0-----:R-:W-:Y:S02]  /*0810*/  IMAD.MOV.U32 R40, RZ, RZ, R34 ;  /* 0x000000ffff287224 */ /* 0x001fe400078e0022 */
[----:B------:R-:W-:-:S05]  /*0820*/  IMAD.MOV.U32 R41, RZ, RZ, R35 ;  /* 0x000000ffff297224 */ /* 0x000fca00078e0023 */
[----:B------:R-:W-:Y:S04]  /*0830*/  STS.64 [R20], R40 ;  /* 0x0000002814007388 */ /* 0x000fe80000000a00 */
[----:B------:R-:W-:Y:S06]  /*0840*/  BAR.SYNC.DEFER_BLOCKING 0x0 ;  /* 0x0000000000007b1d */ /* 0x000fec0000010000 */
[----:B------:R-:W2:Y:S04]  /*0850*/  @!P1 LDG.E.EF.128 R4, [R38.64] ;  /* 0x0000000626049981 */ /* 0x000ea8000c0e1d00 */
[----:B------:R-:W3:Y:S04]  /*0860*/  LDG.E.EL R43, [R8.64+0x3800] ;  /* 0x00380006082b7981 */ /* 0x000ee8000c2e1900 */
[----:B------:R-:W4:Y:S04]  /*0870*/  LDG.E.EL.64 R34, [R10.64+0x7000] ;  /* 0x007000060a227981 */ /* 0x000f28000c2e1b00 */
[----:B------:R-:W5:Y:S04]  /*0880*/  LDG.E.EL R44, [R12.64+0x800] ;  /* 0x000800060c2c7981 */ /* 0x000f68000c2e1900 */
[----:B------:R-:W3:Y:S04]  /*0890*/  LDG.E.EL R46, [R2.64+0x800] ;  /* 0x00080006022e7981 */ /* 0x000ee8000c2e1900 */
[----:B------:R-:W0:Y:S01]  /*08a0*/  LDS R42, [R25+0x808] ;  /* 0x00080800192a7984 */ /* 0x000e220000000800 */
[----:B------:R-:W-:Y:S01]  /*08b0*/  IMAD R33, R33, 0xc00, R36 ;  /* 0x00000c0021217824 */ /* 0x000fe200078e0224 */
[----:B--2---:R-:W-:-:S05]  /*08c0*/  I2FP.F32.S32 R37, R4 ;  /* 0x0000000400257245 */ /* 0x004fca0000201400 */
[C---:B------:R-:W-:Y:S02]  /*08d0*/  FMUL R4, R0.reuse, R37 ;  /* 0x0000002500047220 */ /* 0x040fe40000400000 */
[----:B------:R-:W1:Y:S01]  /*08e0*/  LDS R37, [R25] ;  /* 0x0000000019257984 */ /* 0x000e620000000800 */
[----:B------:R-:W-:Y:S02]  /*08f0*/  I2FP.F32.S32 R5, R5 ;  /* 0x0000000500057245 */ /* 0x000fe40000201400 */
[----:B------:R-:W-:Y:S02]  /*0900*/  I2FP.F32.S32 R45, R6 ;  /* 0x00000006002d7245 */ /* 0x000fe40000201400 */
[----:B------:R-:W-:Y:S01]  /*0910*/  I2FP.F32.S32 R7, R7 ;  /* 0x0000000700077245 */ /* 0x000fe20000201400 */
[C---:B------:R-:W-:Y:S02]  /*0920*/  FMUL R5, R0.reuse, R5 ;  /* 0x0000000500057220 */ /* 0x040fe40000400000 */
[----:B------:R-:W-:-:S02]  /*0930*/  FMUL R6, R0, R45 ;  /* 0x0000002d00067220 */ /* 0x000fc40000400000 */
[----:B------:R-:W-:Y:S01]  /*0940*/  FMUL R7, R0, R7 ;  /* 0x0000000700077220 */ /* 0x000fe20000400000 */
[----:B------:R-:W-:Y:S06]  /*0950*/  BAR.SYNC.DEFER_BLOCKING 0x0 ;  /* 0x0000000000007b1d */ /* 0x000fec0000010000 */
[----:B------:R2:W-:Y:S04]  /*0960*/  STS.128 [R26], R4 ;  /* 0x000000041a007388 */ /* 0x0005e80000000c00 */
[----:B------:R-:W-:Y:S06]  /*0970*/  BAR.SYNC.DEFER_BLOCKING 0x0 ;  /* 0x0000000000007b1d */ /* 0x000fec0000010000 */
[----:B------:R-:W1:Y:S04]  /*0980*/  LDS.64 R38, [R28] ;  /* 0x000000001c267984 */ /* 0x000e680000000a00 */
[----:B------:R-:W1:Y:S01]  /*0990*/  LDS.64 R40, [R28+0x1010] ;  /* 0x001010001c287984 */ /* 0x000e620000000a00 */
[C---:B---3--:R-:W-:Y:S01]  /*09a0*/  IMAD.U32 R45, R43.reuse, 0x10000, RZ ;  /* 0x000100002b2d7824 */ /* 0x048fe200078e00ff */
[----:B------:R-:W-:Y:S01]  /*09b0*/  PRMT R43, R43, 0x7632, R43 ;  /* 0x000076322b2b7816 */ /* 0x000fe2000000002b */
[----:B------:R-:W-:-:S02]  /*09c0*/  IMAD.U32 R36, R46, 0x10000, RZ ;  /* 0x000100002e247824 */ /* 0x000fc400078e00ff */
[----:B----4-:R-:W-:Y:S01]  /*09d0*/  FADD R34, R34, R45 ;  /* 0x0000002d22227221 */ /* 0x010fe20000000000 */
[C---:B-----5:R-:W-:Y:S01]  /*09e0*/  IMAD.U32 R45, R44.reuse, 0x10000, RZ ;  /* 0x000100002c2d7824 */ /* 0x060fe200078e00ff */
[----:B------:R-:W-:Y:S01]  /*09f0*/  PRMT R44, R44, 0x7632, R44 ;  /* 0x000076322c2c7816 */ /* 0x000fe2000000002c */
[----:B--2---:R-:W-:Y:S01]  /*0a00*/  IMAD.U32 R4, R43, 0x10000, RZ ;  /* 0x000100002b047824 */ /* 0x004fe200078e00ff */
[----:B------:R-:W-:Y:S02]  /*0a10*/  PRMT R46, R46, 0x7632, R46 ;  /* 0x000076322e2e7816 */ /* 0x000fe4000000002e */
[----:B0-----:R-:W-:Y:S01]  /*0a20*/  PRMT R5, R42, 0x7632, R5 ;  /* 0x000076322a057816 */ /* 0x001fe20000000005 */
[--C-:B------:R-:W-:Y:S01]  /*0a30*/  FADD R35, R35, R4.reuse ;  /* 0x0000000423237221 */ /* 0x100fe20000000000 */
[----:B-1----:R-:W-:Y:S01]  /*0a40*/  PRMT R4, R37, 0x7632, R4 ;  /* 0x0000763225047816 */ /* 0x002fe20000000004 */
[----:B------:R-:W-:Y:S02]  /*0a50*/  IMAD.U32 R44, R44, 0x10000, RZ ;  /* 0x000100002c2c7824 */ /* 0x000fe400078e00ff */
[----:B------:R-:W-:-:S02]  /*0a60*/  IMAD.U32 R46, R46, 0x10000, RZ ;  /* 0x000100002e2e7824 */ /* 0x000fc400078e00ff */
[----:B------:R-:W-:Y:S02]  /*0a70*/  IMAD.U32 R4, R4, 0x10000, RZ ;  /* 0x0001000004047824 */ /* 0x000fe400078e00ff */
[----:B------:R-:W-:Y:S02]  /*0a80*/  IMAD.U32 R5, R5, 0x10000, RZ ;  /* 0x0001000005057824 */ /* 0x000fe400078e00ff */
[----:B------:R-:W-:Y:S01]  /*0a90*/  IMAD.U32 R43, R42, 0x10000, RZ ;  /* 0x000100002a2b7824 */ /* 0x000fe200078e00ff */
[C---:B------:R-:W-:Y:S01]  /*0aa0*/  FFMA R38, R45.reuse, R38, R36 ;  /* 0x000000262d267223 */ /* 0x040fe20000000024 */
[C---:B------:R-:W-:Y:S01]  /*0ab0*/  FFMA R39, R44.reuse, R39, R46 ;  /* 0x000000272c277223 */ /* 0x040fe2000000002e */
[----:B------:R-:W-:Y:S01]  /*0ac0*/  FFMA R36, R45, R40, R36 ;  /* 0x000000282d247223 */ /* 0x000fe20000000024 */
[----:B------:R-:W-:Y:S01]  /*0ad0*/  FFMA R40, R44, R41, R46 ;  /* 0x000000292c287223 */ /* 0x000fe2000000002e */
[----:B------:R-:W-:Y:S01]  /*0ae0*/  BAR.SYNC.DEFER_BLOCKING 0x0 ;  /* 0x0000000000007b1d */ /* 0x000fe20000010000 */
[----:B------:R-:W-:Y:S01]  /*0af0*/  IMAD.U32 R45, R37, 0x10000, RZ ;  /* 0x00010000252d7824 */ /* 0x000fe200078e00ff */
[C---:B------:R-:W-:Y:S01]  /*0b00*/  FFMA R42, R35.reuse, R39, R4 ;  /* 0x00000027232a7223 */ /* 0x040fe20000000004 */
[----:B------:R-:W-:Y:S01]  /*0b10*/  FFMA R40, R35, R40, R5 ;  /* 0x0000002823287223 */ /* 0x000fe20000000005 */
[C---:B------:R-:W-:Y:S01]  /*0b20*/  FFMA R43, R34.reuse, R36, R43 ;  /* 0x00000024222b7223 */ /* 0x040fe2000000002b */
[----:B------:R-:W-:-:S04]  /*0b30*/  FFMA R45, R34, R38, R45 ;  /* 0x00000026222d7223 */ /* 0x000fc8000000002d */
[----:B------:R-:W-:Y:S02]  /*0b40*/  F2FP.BF16.PACK_AB R38, R40, R43 ;  /* 0x0000002b2826723e */ /* 0x000fe400000010ff */
[----:B------:R-:W-:-:S03]  /*0b50*/  F2FP.BF16.PACK_AB R4, R42, R45 ;  /* 0x0000002d2a04723e */ /* 0x000fc600000010ff */
[----:B------:R0:W-:Y:S04]  /*0b60*/  STS [R25+0x808], R38 ;  /* 0x0008082619007388 */ /* 0x0001e80000000800 */
[----:B------:R-:W-:Y:S04]  /*0b70*/  STS [R25], R4 ;  /* 0x0000000419007388 */ /* 0x000fe80000000800 */
[----:B------:R-:W-:Y:S06]  /*0b80*/  BAR.SYNC.DEFER_BLOCKING 0x0 ;  /* 0x0000000000007b1d */ /* 0x000fec0000010000 */
[----:B------:R-:W1:Y:S01]  /*0b90*/  LDS.64 R34, [R20] ;  /* 0x0000000014227984 */ /* 0x000e620000000a00 */
[----:B------:R-:W-:-:S02]  /*0ba0*/  SHF.R.S32.HI R6, RZ, 0x1f, R27 ;  /* 0x0000001fff067819 */ /* 0x000fc4000001141b */
[----:B------:R-:W-:Y:S02]  /*0bb0*/  LEA R36, P0, R27, c[0x0][0x1a0], 0x1 ;  /* 0x000068001b247a11 */ /* 0x000fe400078008ff */
[----:B------:R-:W-:Y:S02]  /*0bc0*/  IADD3 R41, R23, 0x800, RZ ;  /* 0x0000080017297810 */ /* 0x000fe40007ffe0ff */
[----:B------:R-:W-:Y:S02]  /*0bd0*/  LEA.HI.X R37, R27, c[0x0][0x1a4], R6, 0x1, P0 ;  /* 0x000069001b257a11 */ /* 0x000fe400000f0c06 */
[----:B------:R-:W-:Y:S01]  /*0be0*/  CS2R R6, SRZ ;  /* 0x0000000000067805 */ /* 0x000fe2000001ff00 */
[C---:B0-----:R-:W-:Y:S02]  /*0bf0*/  IMAD.WIDE R38, R41.reuse, R14, c[0x0][0x160] ;  /* 0x0000580029267625 */ /* 0x041fe400078e020e */
[----:B-1----:R0:W-:Y:S04]  /*0c00*/  @!P1 STG.E.64 [R36.64], R34 ;  /* 0x0000002224009986 */ /* 0x0021e8000c101b06 */
[----:B------:R-:W2:Y:S01]  /*0c10*/  @!P1 LDG.E.EF.64 R6, [R38.64] ;  /* 0x0000000626069981 */ /* 0x000ea2000c0e1b00 */
[----:B------:R-:W-:Y:S01]  /*0c20*/  CS2R R4, SRZ ;  /* 0x0000000000047805 */ /* 0x000fe2000001ff00 */
[----:B0-----:R-:W-:-:S02]  /*0c30*/  IMAD.WIDE R36, R41, R19, c[0x0][0x178] ;  /* 0x00005e0029247625 */ /* 0x001fc400078e0213 */
[----:B------:R-:W-:Y:S02]  /*0c40*/  BAR.SYNC.DEFER_BLOCKING 0x0 ;  /* 0x0000000000007b1d */ /* 0x000fe40000010000 */
[----:B--2---:R-:W-:Y:S02]  /*0c50*/  IMAD.MOV.U32 R38, RZ, RZ, R6 ;  /* 0x000000ffff267224 */ /* 0x004fe400078e0006 */
[----:B------:R-:W-:-:S05]  /*0c60*/  IMAD.MOV.U32 R39, RZ, RZ, R7 ;  /* 0x000000ffff277224 */ /* 0x000fca00078e0007 */
[----:B------:R0:W-:Y:S04]  /*0c70*/  STS.64 [R20], R38 ;  /* 0x0000002614007388 */ /* 0x0001e80000000a00 */
[----:B------:R-:W-:Y:S01]  /*0c80*/  BAR.SYNC.DEFER_BLOCKING 0x0 ;  /* 0x0000000000007b1d */ /* 0x000fe20000010000 */
[----:B------:R-:W-:-:S06]  /*0c90*/  CS2R R6, SRZ ;  /* 0x0000000000067805 */ /* 0x000fcc000001ff00 */
[----:B------:R1:W0:Y:S04]  /*0ca0*/  @!P1 LDG.E.EF.128 R4, [R36.64] ;  /* 0x0000000624049981 */ /* 0x000228000c0e1d00 */
[----:B------:R2:W3:Y:S04]  /*0cb0*/  LDG.E.EL R47, [R12.64+0x1000] ;  /* 0x001000060c2f7981 */ /* 0x0004e8000c2e1900 */
[----:B------:R4:W5:Y:S04]  /*0cc0*/  LDG.E.EL R44, [R2.64+0x1000] ;  /* 0x00100006022c7981 */ /* 0x000968000c2e1900 */
[----:B------:R-:W2:Y:S04]  /*0cd0*/  LDG.E.EL R46, [R8.64+0x4000] ;  /* 0x00400006082e7981 */ /* 0x000ea8000c2e1900 */
[----:B------:R-:W2:Y:S04]  /*0ce0*/  LDG.E.EL.64 R34, [R10.64+0x8000] ;  /* 0x008000060a227981 */ /* 0x000ea8000c2e1b00 */
[----:B------:R-:W-:Y:S04]  /*0cf0*/  LDS R38, [R25] ;  /* 0x0000000019267984 */ /* 0x000fe80000000800 */
[----:B-1----:R-:W-:Y:S01]  /*0d00*/  LDS R36, [R25+0x808] ;  /* 0x0008080019247984 */ /* 0x002fe20000000800 */
[----:B------:R-:W-:-:S04]  /*0d10*/  UISETP.LT.AND UP0, UPT, UR4, 0x200, UPT ;  /* 0x000002000400788c */ /* 0x000fc8000bf01270 */
[----:B------:R-:W-:Y:S02]  /*0d20*/  USEL UR5, URZ, 0x3f800000, !UP0 ;  /* 0x3f8000003f057887 */ /* 0x000fe4000c000000 */
[----:B------:R-:W-:-:S06]  /*0d30*/  UISETP.GE.AND UP0, UPT, UR4, 0x200, UPT ;  /* 0x000002000400788c */ /* 0x000fcc000bf06270 */
[----:B------:R-:W-:Y:S02]  /*0d40*/  PLOP3.LUT P0, PT, PT, PT, UP0, 0x40, 0x0 ;  /* 0x000000000000781c */ /* 0x000fe40003f0e808 */
[----:B------:R-:W-:Y:S02]  /*0d50*/  PLOP3.LUT P3, PT, PT, PT, UP0, 0x80, 0x0 ;  /* 0x000000000000781c */ /* 0x000fe40003f6f008 */
[----:B------:R-:W-:Y:S02]  /*0d60*/  PLOP3.LUT P5, PT, PT, PT, UP0, 0x80, 0x0 ;  /* 0x000000000000781c */ /* 0x000fe40003faf008 */
[----:B------:R-:W-:Y:S01]  /*0d70*/  PLOP3.LUT P4, PT, PT, PT, UP0, 0x40, 0x0 ;  /* 0x000000000000781c */ /* 0x000fe20003f8e808 */
[----:B------:R-:W-:Y:S01]  /*0d80*/  BAR.SYNC.DEFER_BLOCKING 0x0 ;  /* 0x0000000000007b1d */ /* 0x000fe20000010000 */
[----:B0-----:R-:W-:Y:S02]  /*0d90*/  I2FP.F32.S32 R39, R4 ;  /* 0x0000000400277245 */ /* 0x001fe40000201400 */
[----:B------:R-:W-:-:S02]  /*0da0*/  I2FP.F32.S32 R5, R5 ;  /* 0x0000000500057245 */ /* 0x000fc40000201400 */
[----:B------:R-:W-:Y:S02]  /*0db0*/  I2FP.F32.S32 R49, R6 ;  /* 0x0000000600317245 */ /* 0x000fe40000201400 */
[----:B------:R-:W-:Y:S01]  /*0dc0*/  I2FP.F32.S32 R7, R7 ;  /* 0x0000000700077245 */ /* 0x000fe20000201400 */
[C---:B------:R-:W-:Y:S01]  /*0dd0*/  FMUL R4, R0.reuse, R39 ;  /* 0x0000002700047220 */ /* 0x040fe20000400000 */
[C---:B------:R-:W-:Y:S01]  /*0de0*/  FMUL R5, R0.reuse, R5 ;  /* 0x0000000500057220 */ /* 0x040fe20000400000 */
[C---:B------:R-:W-:Y:S02]  /*0df0*/  FMUL R6, R0.reuse, R49 ;  /* 0x0000003100067220 */ /* 0x040fe40000400000 */
[----:B------:R-:W-:-:S05]  /*0e00*/  FMUL R7, R0, R7 ;  /* 0x0000000700077220 */ /* 0x000fca0000400000 */
[----:B------:R5:W-:Y:S04]  /*0e10*/  STS.128 [R26], R4 ;  /* 0x000000041a007388 */ /* 0x000be80000000c00 */
[----:B------:R-:W-:Y:S01]  /*0e20*/  BAR.SYNC.DEFER_BLOCKING 0x0 ;  /* 0x0000000000007b1d */ /* 0x000fe20000010000 */
[----:B------:R-:W-:-:S04]  /*0e30*/  IMAD.U32 R39, RZ, RZ, UR5 ;  /* 0x00000005ff277e24 */ /* 0x000fc8000f8e00ff */
[----:B------:R-:W-:-:S04]  /*0e40*/  FADD R39, R39, 1 ;  /* 0x3f80000027277421 */ /* 0x000fc80000000000 */
[----:B------:R-:W0:Y:S01]  /*0e50*/  R2UR UR8, R39 ;  /* 0x00000000270873c2 */ /* 0x000e2200000e0000 */
[----:B--2---:R-:W1:Y:S04]  /*0e60*/  LDS.64 R12, [R28+0x1010] ;  /* 0x001010001c0c7984 */ /* 0x004e680000000a00 */
[----:B----4-:R-:W2:Y:S01]  /*0e70*/  LDS.64 R2, [R28] ;  /* 0x000000001c027984 */ /* 0x010ea20000000a00 */
[----:B---3--:R-:W-:Y:S02]  /*0e80*/  PRMT R0, R47, 0x7632, R0 ;  /* 0x000076322f007816 */ /* 0x008fe40000000000 */
[----:B-----5:R-:W-:Y:S01]  /*0e90*/  PRMT R4, R44, 0x7632, R4 ;  /* 0x000076322c047816 */ /* 0x020fe20000000004 */
[----:B------:R-:W-:Y:S02]  /*0ea0*/  IMAD.U32 R37, R46, 0x10000, RZ ;  /* 0x000100002e257824 */ /* 0x000fe400078e00ff */
[----:B------:R-:W-:-:S02]  /*0eb0*/  IMAD.U32 R0, R0, 0x10000, RZ ;  /* 0x0001000000007824 */ /* 0x000fc400078e00ff */
[----:B------:R-:W-:Y:S01]  /*0ec0*/  IMAD.U32 R4, R4, 0x10000, RZ ;  /* 0x0001000004047824 */ /* 0x000fe200078e00ff */
[----:B------:R-:W-:Y:S01]  /*0ed0*/  PRMT R46, R46, 0x7632, R46 ;  /* 0x000076322e2e7816 */ /* 0x000fe2000000002e */
[----:B0-----:R-:W-:Y:S01]  /*0ee0*/  @!UP0 UMOV UR5, UR8 ;  /* 0x0000000800058c82 */ /* 0x001fe20008000000 */
[----:B------:R-:W-:Y:S01]  /*0ef0*/  FADD R34, R34, R37 ;  /* 0x0000002522227221 */ /* 0x000fe20000000000 */
[----:B------:R-:W-:Y:S01]  /*0f00*/  IMAD.U32 R47, R47, 0x10000, RZ ;  /* 0x000100002f2f7824 */ /* 0x000fe200078e00ff */
[----:B------:R-:W0:Y:S01]  /*0f10*/  MUFU.RCP R37, UR8 ;  /* 0x0000000800257d08 */ /* 0x000e220008001000 */
[----:B------:R-:W-:Y:S02]  /*0f20*/  IMAD.U32 R44, R44, 0x10000, RZ ;  /* 0x000100002c2c7824 */ /* 0x000fe400078e00ff */
[----:B------:R-:W-:-:S04]  /*0f30*/  IMAD.U32 R46, R46, 0x10000, RZ ;  /* 0x000100002e2e7824 */ /* 0x000fc800078e00ff */
[----:B------:R-:W-:Y:S01]  /*0f40*/  FADD R5, R35, R46 ;  /* 0x0000002e23057221 */ /* 0x000fe20000000000 */
[----:B------:R-:W-:Y:S01]  /*0f50*/  FSEL R35, R32, RZ, P0 ;  /* 0x000000ff20237208 */ /* 0x000fe20000000000 */
[C-C-:B-1----:R-:W-:Y:S01]  /*0f60*/  FFMA R7, R0.reuse, R13, R4.reuse ;  /* 0x0000000d00077223 */ /* 0x142fe20000000004 */
[----:B------:R-:W-:Y:S01]  /*0f70*/  IMAD.U32 R13, RZ, RZ, UR5 ;  /* 0x00000005ff0d7e24 */ /* 0x000fe2000f8e00ff */
[----:B--2---:R-:W-:Y:S01]  /*0f80*/  FFMA R3, R0, R3, R4 ;  /* 0x0000000300037223 */ /* 0x004fe20000000004 */
[----:B------:R-:W-:Y:S02]  /*0f90*/  PRMT R0, R38, 0x7632, R0 ;  /* 0x0000763226007816 */ /* 0x000fe40000000000 */
[----:B------:R-:W-:Y:S01]  /*0fa0*/  FADD R13, R13, 1 ;  /* 0x3f8000000d0d7421 */ /* 0x000fe20000000000 */
[----:B------:R-:W-:Y:S01]  /*0fb0*/  FFMA R6, R47, R2, R44 ;  /* 0x000000022f067223 */ /* 0x000fe2000000002c */
[----:B------:R-:W-:Y:S01]  /*0fc0*/  PRMT R2, R36, 0x7632, R2 ;  /* 0x0000763224027816 */ /* 0x000fe20000000002 */
[----:B------:R-:W-:Y:S01]  /*0fd0*/  IMAD.U32 R0, R0, 0x10000, RZ ;  /* 0x0001000000007824 */ /* 0x000fe200078e00ff */
[----:B------:R-:W-:Y:S01]  /*0fe0*/  BAR.SYNC.DEFER_BLOCKING 0x0 ;  /* 0x0000000000007b1d */ /* 0x000fe20000010000 */
[----:B------:R-:W-:Y:S01]  /*0ff0*/  FSETP.GEU.AND P0, PT, |R13|, 1.175494350822287508e-38, PT ;  /* 0x008000000d00780b */ /* 0x000fe20003f0e200 */
[----:B------:R-:W-:Y:S01]  /*1000*/  FFMA R47, R47, R12, R44 ;  /* 0x0000000c2f2f7223 */ /* 0x000fe2000000002c */
[----:B------:R-:W-:Y:S01]  /*1010*/  IMAD.U32 R2, R2, 0x10000, RZ ;  /* 0x0001000002027824 */ /* 0x000fe200078e00ff */
[----:B------:R-:W-:Y:S01]  /*1020*/  FFMA R4, R5, R3, R0 ;  /* 0x0000000305047223 */ /* 0x000fe20000000000 */
[----:B------:R-:W-:Y:S01]  /*1030*/  FADD R0, -R35, R45 ;  /* 0x0000002d23007221 */ /* 0x000fe20000000100 */
[C---:B------:R-:W-:Y:S01]  /*1040*/  FMUL R12, R13.reuse, 0.25 ;  /* 0x3e8000000d0c7820 */ /* 0x040fe20000400000 */
[----:B------:R-:W-:Y:S01]  /*1050*/  FSETP.GT.AND P2, PT, |R13|, 8.50705917302346158658e+37, PT ;  /* 0x7e8000000d00780b */ /* 0x000fe20003f44200 */
[----:B------:R-:W-:Y:S01]  /*1060*/  FFMA R3, R5, R7, R2 ;  /* 0x0000000705037223 */ /* 0x000fe20000000002 */
[----:B0-----:R-:W-:Y:S01]  /*1070*/  FFMA R2, R0, R37, R35 ;  /* 0x0000002500027223 */ /* 0x001fe20000000023 */
[----:B------:R-:W-:Y:S01]  /*1080*/  IMAD.U32 R5, R38, 0x10000, RZ ;  /* 0x0001000026057824 */ /* 0x000fe200078e00ff */
[----:B------:R-:W-:-:S02]  /*1090*/  FSEL R12, R12, R13, P2 ;  /* 0x0000000d0c0c7208 */ /* 0x000fc40001000000 */
[--C-:B------:R-:W-:Y:S01]  /*10a0*/  @!P3 IMAD.MOV.U32 R35, RZ, RZ, R2.reuse ;  /* 0x000000ffff23b224 */ /* 0x100fe200078e0002 */
[----:B------:R-:W-:Y:S02]  /*10b0*/  FFMA R5, R34, R6, R5 ;  /* 0x0000000622057223 */ /* 0x000fe40000000005 */
[----:B------:R-:W-:Y:S02]  /*10c0*/  @!P0 FMUL R12, R12, 16777216 ;  /* 0x4b8000000c0c8820 */ /* 0x000fe40000400000 */
[----:B------:R-:W-:Y:S01]  /*10d0*/  FADD R49, -R35, R5 ;  /* 0x0000000523317221 */ /* 0x000fe20000000100 */
[----:B------:R-:W-:Y:S01]  /*10e0*/  FADD R45, R45, -R2 ;  /* 0x800000022d2d7221 */ /* 0x000fe20000000000 */
[----:B------:R-:W0:Y:S01]  /*10f0*/  MUFU.RCP R6, R12 ;  /* 0x0000000c00067308 */ /* 0x000e220000001000 */
[----:B------:R-:W-:Y:S01]  /*1100*/  PLOP3.LUT P3, PT, PT, PT, UP0, 0x40, 0x0 ;  /* 0x000000000000781c */ /* 0x000fe20003f6e808 */
[----:B------:R-:W-:-:S03]  /*1110*/  FMUL R2, R49, 0.25 ;  /* 0x3e80000031027820 */ /* 0x000fc60000400000 */
[----:B------:R-:W-:Y:S02]  /*1120*/  FSEL R39, R31, RZ, P3 ;  /* 0x000000ff1f277208 */ /* 0x000fe40001800000 */
[----:B------:R-:W-:Y:S02]  /*1130*/  FSEL R2, R2, R49, P2 ;  /* 0x0000003102027208 */ /* 0x000fe40001000000 */
[----:B------:R-:W-:Y:S01]  /*1140*/  PLOP3.LUT P3, PT, PT, PT, UP0, 0x80, 0x0 ;  /* 0x000000000000781c */ /* 0x000fe20003f6f008 */
[----:B------:R-:W-:Y:S01]  /*1150*/  FFMA R45, R0, R45, RZ ;  /* 0x0000002d002d7223 */ /* 0x000fe200000000ff */
[----:B------:R-:W-:Y:S01]  /*1160*/  FADD R0, -R39, R42 ;  /* 0x0000002a27007221 */ /* 0x000fe20000000100 */
[----:B------:R-:W-:-:S03]  /*1170*/  @!P0 FMUL R2, R2, 16777216 ;  /* 0x4b80000002028820 */ /* 0x000fc60000400000 */
[----:B------:R-:W-:Y:S01]  /*1180*/  FFMA R7, R0, R37, R39 ;  /* 0x0000002500077223 */ /* 0x000fe20000000027 */
[----:B0-----:R-:W-:Y:S01]  /*1190*/  FFMA R32, R6, R2, R35 ;  /* 0x0000000206207223 */ /* 0x001fe20000000023 */
[----:B------:R-:W-:-:S03]  /*11a0*/  FSEL R28, R45, RZ, P4 ;  /* 0x000000ff2d1c7208 */ /* 0x000fc60002000000 */
[----:B------:R-:W-:Y:S02]  /*11b0*/  FADD R2, R5, -R32 ;  /* 0x8000002005027221 */ /* 0x000fe40000000000 */
[----:B------:R-:W-:Y:S02]  /*11c0*/  @!P3 IMAD.MOV.U32 R39, RZ, RZ, R7 ;  /* 0x000000ffff27b224 */ /* 0x000fe400078e0007 */
[----:B------:R-:W-:Y:S02]  /*11d0*/  @!P5 FFMA R28, R49, R2, R28 ;  /* 0x00000002311cd223 */ /* 0x000fe4000000001c */
[----:B------:R-:W-:-:S04]  /*11e0*/  FADD R2, -R39, R4 ;  /* 0x0000000427027221 */ /* 0x000fc80000000100 */
[----:B------:R-:W-:Y:S01]  /*11f0*/  FMUL R31, R2, 0.25 ;  /* 0x3e800000021f7820 */ /* 0x000fe20000400000 */
[----:B------:R-:W-:Y:S01]  /*1200*/  FADD R7, R42, -R7 ;  /* 0x800000072a077221 */ /* 0x000fe20000000000 */
[----:B------:R-:W-:-:S03]  /*1210*/  PLOP3.LUT P5, PT, PT, PT, UP0, 0x40, 0x0 ;  /* 0x000000000000781c */ /* 0x000fc60003fae808 */
[----:B------:R-:W-:Y:S01]  /*1220*/  FSEL R31, R31, R2, P2 ;  /* 0x000000021f1f7208 */ /* 0x000fe20001000000 */
[----:B------:R-:W-:Y:S01]  /*1230*/  FFMA R7, R0, R7, RZ ;  /* 0x0000000700077223 */ /* 0x000fe200000000ff */
[----:B------:R-:W-:Y:S02]  /*1240*/  PLOP3.LUT P4, PT, PT, PT, UP0, 0x80, 0x0 ;  /* 0x000000000000781c */ /* 0x000fe40003f8f008 */
[----:B------:R-:W-:Y:S01]  /*1250*/  PLOP3.LUT P3, PT, PT, PT, UP0, 0x40, 0x0 ;  /* 0x000000000000781c */ /* 0x000fe20003f6e808 */
[----:B------:R-:W-:Y:S01]  /*1260*/  @!P0 FMUL R31, R31, 16777216 ;  /* 0x4b8000001f1f8820 */ /* 0x000fe20000400000 */
[----:B------:R-:W-:Y:S02]  /*1270*/  FSEL R13, R13, UR5, P5 ;  /* 0x000000050d0d7c08 */ /* 0x000fe4000a800000 */
[----:B------:R-:W-:Y:S01]  /*1280*/  FSEL R45, R7, RZ, P3 ;  /* 0x000000ff072d7208 */ /* 0x000fe20001800000 */
[----:B------:R-:W-:Y:S01]  /*1290*/  FFMA R38, R6, R31, R39 ;  /* 0x0000001f06267223 */ /* 0x000fe20000000027 */
[----:B------:R-:W-:Y:S01]  /*12a0*/  PLOP3.LUT P3, PT, PT, PT, UP0, 0x40, 0x0 ;  /* 0x000000000000781c */ /* 0x000fe20003f6e808 */
[----:B------:R-:W-:Y:S01]  /*12b0*/  FADD R7, R13, R13 ;  /* 0x0000000d0d077221 */ /* 0x000fe20000000000 */
[----:B------:R-:W-:Y:S01]  /*12c0*/  PLOP3.LUT P5, PT, PT, PT, UP0, 0x80, 0x0 ;  /* 0x000000000000781c */ /* 0x000fe20003faf008 */
[----:B------:R-:W-:Y:S01]  /*12d0*/  FADD R0, R4, -R38 ;  /* 0x8000002604007221 */ /* 0x000fe20000000000 */
[----:B------:R-:W-:-:S02]  /*12e0*/  FSEL R31, R30, RZ, P3 ;  /* 0x000000ff1e1f7208 */ /* 0x000fc40001800000 */
[C---:B------:R-:W-:Y:S01]  /*12f0*/  FSETP.GEU.AND P3, PT, |R7|.reuse, 1.175494350822287508e-38, PT ;  /* 0x008000000700780b */ /* 0x040fe20003f6e200 */
[----:B------:R-:W-:Y:S01]  /*1300*/  @!P4 FFMA R45, R2, R0, R45 ;  /* 0x00000000022dc223 */ /* 0x000fe2000000002d */
[----:B------:R-:W-:Y:S01]  /*1310*/  FMUL R26, R7, 0.25 ;  /* 0x3e800000071a7820 */ /* 0x000fe20000400000 */
[----:B------:R-:W-:Y:S01]  /*1320*/  FADD R2, -R31, R43 ;  /* 0x0000002b1f027221 */ /* 0x000fe20000000100 */
[----:B------:R-:W-:-:S03]  /*1330*/  FSETP.GT.AND P4, PT, |R7|, 8.50705917302346158658e+37, PT ;  /* 0x7e8000000700780b */ /* 0x000fc60003f84200 */
[----:B------:R-:W-:Y:S01]  /*1340*/  FFMA R0, R2, R37, R31 ;  /* 0x0000002502007223 */ /* 0x000fe2000000001f */
[----:B------:R-:W-:Y:S01]  /*1350*/  FSEL R30, R26, R7, P4 ;  /* 0x000000071a1e7208 */ /* 0x000fe20002000000 */
[----:B------:R-:W-:Y:S02]  /*1360*/  IMAD.U32 R49, R36, 0x10000, RZ ;  /* 0x0001000024317824 */ /* 0x000fe400078e00ff */
[--C-:B------:R-:W-:Y:S01]  /*1370*/  @!P5 IMAD.MOV.U32 R31, RZ, RZ, R0.reuse ;  /* 0x000000ffff1fd224 */ /* 0x100fe200078e0000 */
[----:B------:R-:W-:Y:S01]  /*1380*/  PLOP3.LUT P5, PT, PT, PT, UP0, 0x40, 0x0 ;  /* 0x000000000000781c */ /* 0x000fe20003fae808 */
[----:B------:R-:W-:Y:S01]  /*1390*/  @!P3 FMUL R30, R30, 16777216 ;  /* 0x4b8000001e1eb820 */ /* 0x000fe20000400000 */
[----:B------:R-:W-:Y:S01]  /*13a0*/  FFMA R12, R34, R47, R49 ;  /* 0x0000002f220c7223 */ /* 0x000fe20000000031 */
[----:B------:R-:W-:Y:S01]  /*13b0*/  FADD R49, R43, -R0 ;  /* 0x800000002b317221 */ /* 0x000fe20000000000 */
[----:B------:R-:W-:Y:S01]  /*13c0*/  FMUL R0, R13, 0.25 ;  /* 0x3e8000000d007820 */ /* 0x000fe20000400000 */
[----:B------:R-:W-:-:S02]  /*13d0*/  FSEL R43, R29, RZ, P5 ;  /* 0x000000ff1d2b7208 */ /* 0x000fc40002800000 */
[----:B------:R-:W-:Y:S01]  /*13e0*/  PLOP3.LUT P5, PT, PT, PT, UP0, 0x80, 0x0 ;  /* 0x000000000000781c */ /* 0x000fe20003faf008 */
[----:B------:R-:W0:Y:S01]  /*13f0*/  MUFU.RCP R30, R30 ;  /* 0x0000001e001e7308 */ /* 0x000e220000001000 */
[----:B------:R-:W-:Y:S01]  /*1400*/  FSEL R29, R0, R13, P4 ;  /* 0x0000000d001d7208 */ /* 0x000fe20002000000 */
[----:B------:R-:W-:-:S04]  /*1410*/  FADD R0, -R43, R40 ;  /* 0x000000282b007221 */ /* 0x000fc80000000100 */
[----:B------:R-:W-:Y:S01]  /*1420*/  FFMA R37, R0, R37, R43 ;  /* 0x0000002500257223 */ /* 0x000fe2000000002b */
[----:B------:R-:W-:-:S03]  /*1430*/  @!P3 FMUL R29, R29, 16777216 ;  /* 0x4b8000001d1db820 */ /* 0x000fc60000400000 */
[--C-:B------:R-:W-:Y:S02]  /*1440*/  FADD R47, R40, -R37.reuse ;  /* 0x80000025282f7221 */ /* 0x100fe40000000000 */
[----:B------:R-:W-:Y:S01]  /*1450*/  @!P5 IMAD.MOV.U32 R43, RZ, RZ, R37 ;  /* 0x000000ffff2bd224 */ /* 0x000fe200078e0025 */
[----:B------:R-:W-:Y:S01]  /*1460*/  FADD R37, -R31, R12 ;  /* 0x0000000c1f257221 */ /* 0x000fe20000000100 */
[----:B0-----:R-:W-:-:S03]  /*1470*/  FMUL R29, R30, R29 ;  /* 0x0000001d1e1d7220 */ /* 0x001fc60000400000 */
[----:B------:R-:W-:Y:S01]  /*1480*/  FMUL R30, R37, 0.25 ;  /* 0x3e800000251e7820 */ /* 0x000fe20000400000 */
[----:B------:R-:W-:-:S04]  /*1490*/  PLOP3.LUT P3, PT, PT, PT, UP0, 0x40, 0x0 ;  /* 0x000000000000781c */ /* 0x000fc80003f6e808 */
[----:B------:R-:W-:Y:S02]  /*14a0*/  FSEL R30, R30, R37, P2 ;  /* 0x000000251e1e7208 */ /* 0x000fe40001000000 */
[----:B------:R-:W-:Y:S02]  /*14b0*/  FSEL R34, R32, R35, P3 ;  /* 0x0000002320227208 */ /* 0x000fe40001800000 */
[----:B------:R-:W-:Y:S01]  /*14c0*/  PLOP3.LUT P3, PT, PT, PT, UP0, 0x40, 0x0 ;  /* 0x000000000000781c */ /* 0x000fe20003f6e808 */
[----:B------:R-:W-:Y:S01]  /*14d0*/  @!P0 FMUL R30, R30, 16777216 ;  /* 0x4b8000001e1e8820 */ /* 0x000fe20000400000 */
[----:B------:R-:W-:Y:S01]  /*14e0*/  PLOP3.LUT P5, PT, PT, PT, UP0, 0x80, 0x0 ;  /* 0x000000000000781c */ /* 0x000fe20003faf008 */
[----:B------:R-:W-:Y:S01]  /*14f0*/  FFMA R2, R2, R49, RZ ;  /* 0x0000003102027223 */ /* 0x000fe200000000ff */
[----:B------:R-:W-:Y:S01]  /*1500*/  FSEL R39, R38, R39, P3 ;  /* 0x0000002726277208 */ /* 0x000fe20001800000 */
[----:B------:R-:W-:Y:S01]  /*1510*/  FFMA R38, R6, R30, R31 ;  /* 0x0000001e06267223 */ /* 0x000fe2000000001f */
[----:B------:R-:W-:-:S02]  /*1520*/  PLOP3.LUT P4, PT, PT, PT, UP0, 0x40, 0x0 ;  /* 0x000000000000781c */ /* 0x000fc40003f8e808 */
[----:B------:R-:W-:Y:S01]  /*1530*/  FSETP.NEU.AND P3, PT, R7, RZ, PT ;  /* 0x000000ff0700720b */ /* 0x000fe20003f6d000 */
[----:B------:R-:W-:Y:S01]  /*1540*/  FFMA R47, R0, R47, RZ ;  /* 0x0000002f002f7223 */ /* 0x000fe200000000ff */
[----:B------:R-:W-:Y:S01]  /*1550*/  FSEL R2, R2, RZ, P4 ;  /* 0x000000ff02027208 */ /* 0x000fe20002000000 */
[----:B------:R-:W-:Y:S01]  /*1560*/  FADD R0, R12, -R38 ;  /* 0x800000260c007221 */ /* 0x000fe20000000000 */
[----:B------:R-:W-:Y:S01]  /*1570*/  FSEL R32, R29, RZ, P3 ;  /* 0x000000ff1d207208 */ /* 0x000fe20001800000 */
[----:B------:R-:W-:Y:S01]  /*1580*/  FADD R29, -R34, R39 ;  /* 0x00000027221d7221 */ /* 0x000fe20000000100 */
[----:B------:R-:W-:Y:S01]  /*1590*/  FADD R36, -R43, R3 ;  /* 0x000000032b247221 */ /* 0x000fe20000000100 */
[----:B------:R-:W-:Y:S01]  /*15a0*/  @!P5 FFMA R2, R37, R0, R2 ;  /* 0x000000002502d223 */ /* 0x000fe20000000002 */
[----:B------:R-:W-:Y:S01]  /*15b0*/  FADD R45, R28, R45 ;  /* 0x0000002d1c2d7221 */ /* 0x000fe20000000000 */
[----:B------:R-:W-:Y:S01]  /*15c0*/  FADD R0, R7, R7 ;  /* 0x0000000707007221 */ /* 0x000fe20000000000 */
[C---:B------:R-:W-:Y:S01]  /*15d0*/  FFMA R28, R29.reuse, R32, R34 ;  /* 0x000000201d1c7223 */ /* 0x040fe20000000022 */
[----:B------:R-:W-:Y:S01]  /*15e0*/  FMUL R30, R29, R29 ;  /* 0x0000001d1d1e7220 */ /* 0x000fe20000400000 */
[----:B------:R-:W-:-:S02]  /*15f0*/  FMUL R29, R36, 0.25 ;  /* 0x3e800000241d7820 */ /* 0x000fc40000400000 */
[----:B------:R-:W-:-:S03]  /*1600*/  FSETP.GEU.AND P3, PT, |R0|, 1.175494350822287508e-38, PT ;  /* 0x008000000000780b */ /* 0x000fc60003f6e200 */
[----:B------:R-:W-:Y:S01]  /*1610*/  FSEL R35, R29, R36, P2 ;  /* 0x000000241d237208 */ /* 0x000fe20001000000 */
[C---:B------:R-:W-:Y:S01]  /*1620*/  FMUL R29, R0.reuse, 0.25 ;  /* 0x3e800000001d7820 */ /* 0x040fe20000400000 */
[----:B------:R-:W-:Y:S01]  /*1630*/  FSETP.GT.AND P2, PT, |R0|, 8.50705917302346158658e+37, PT ;  /* 0x7e8000000000780b */ /* 0x000fe20003f44200 */
[----:B------:R-:W-:Y:S02]  /*1640*/  FMUL R30, R30, R13 ;  /* 0x0000000d1e1e7220 */ /* 0x000fe40000400000 */
[----:B------:R-:W-:Y:S01]  /*1650*/  @!P0 FMUL R35, R35, 16777216 ;  /* 0x4b80000023238820 */ /* 0x000fe20000400000 */
[----:B------:R-:W-:Y:S02]  /*1660*/  FSEL R34, R29, R0, P2 ;  /* 0x000000001d227208 */ /* 0x000fe40001000000 */
[----:B------:R-:W-:Y:S02]  /*1670*/  PLOP3.LUT P0, PT, PT, PT, UP0, 0x40, 0x0 ;  /* 0x000000000000781c */ /* 0x000fe40003f0e808 */
[----:B------:R-:W-:Y:S01]  /*1680*/  PLOP3.LUT P4, PT, PT, PT, UP0, 0x80, 0x0 ;  /* 0x000000000000781c */ /* 0x000fe20003f8f008 */
[----:B------:R-:W-:Y:S01]  /*1690*/  FFMA R30, R32, R30, R45 ;  /* 0x0000001e201e7223 */ /* 0x000fe2000000002d */
[----:B------:R-:W-:Y:S01]  /*16a0*/  FFMA R6, R6, R35, R43 ;  /* 0x0000002306067223 */ /* 0x000fe2000000002b */
[----:B------:R-:W-:Y:S01]  /*16b0*/  @!P3 FMUL R34, R34, 16777216 ;  /* 0x4b8000002222b820 */ /* 0x000fe20000400000 */
[----:B------:R-:W-:-:S02]  /*16c0*/  FSEL R45, R38, R31, P0 ;  /* 0x0000001f262d7208 */ /* 0x000fc40000000000 */
[----:B------:R-:W-:Y:S02]  /*16d0*/  PLOP3.LUT P5, PT, PT, PT, UP0, 0x40, 0x0 ;  /* 0x000000000000781c */ /* 0x000fe40003fae808 */
[----:B------:R-:W-:Y:S01]  /*16e0*/  PLOP3.LUT P0, PT, PT, PT, UP0, 0x40, 0x0 ;  /* 0x000000000000781c */ /* 0x000fe20003f0e808 */
[----:B------:R-:W0:Y:S01]  /*16f0*/  SHFL.BFLY PT, R37, R28, 0x10, 0x1f ;  /* 0x0e001f001c257f89 */ /* 0x000e2200000e0000 */
[----:B------:R-:W-:Y:S01]  /*1700*/  FSEL R38, R6, R43, P5 ;  /* 0x0000002b06267208 */ /* 0x000fe20002800000 */
[----:B------:R-:W1:Y:S01]  /*1710*/  MUFU.RCP R34, R34 ;  /* 0x0000002200227308 */ /* 0x000e620000001000 */
[----:B------:R-:W-:Y:S01]  /*1720*/  FSEL R35, R47, RZ, P0 ;  /* 0x000000ff2f237208 */ /* 0x000fe20000000000 */
[----:B------:R-:W-:Y:S01]  /*1730*/  FADD R6, R3, -R6 ;  /* 0x8000000603067221 */ /* 0x000fe20000000000 */
[----:B------:R-:W2:Y:S03]  /*1740*/  SHFL.BFLY PT, R39, R30, 0x10, 0x1f ;  /* 0x0e001f001e277f89 */ /* 0x000ea600000e0000 */
[----:B------:R-:W-:Y:S01]  /*1750*/  @!P4 FFMA R35, R36, R6, R35 ;  /* 0x000000062423c223 */ /* 0x000fe20000000023 */
[----:B------:R-:W-:Y:S01]  /*1760*/  FSEL R43, R26, R7, P2 ;  /* 0x000000071a2b7208 */ /* 0x000fe20001000000 */
[----:B------:R-:W-:-:S02]  /*1770*/  FADD R31, -R45, R38 ;  /* 0x000000262d1f7221 */ /* 0x000fc40000000100 */
[----:B------:R-:W-:Y:S01]  /*1780*/  FADD R35, R2, R35 ;  /* 0x0000002302237221 */ /* 0x000fe20000000000 */
[----:B------:R-:W-:Y:S01]  /*1790*/  FADD R2, R0, R0 ;  /* 0x0000000000027221 */ /* 0x000fe20000000000 */
[----:B------:R-:W-:Y:S01]  /*17a0*/  FMUL R6, R31, R31 ;  /* 0x0000001f1f067220 */ /* 0x000fe20000400000 */
[----:B------:R-:W-:-:S03]  /*17b0*/  @!P3 FMUL R43, R43, 16777216 ;  /* 0x4b8000002b2bb820 */ /* 0x000fc60000400000 */
[----:B------:R-:W-:Y:S01]  /*17c0*/  FSETP.GEU.AND P3, PT, |R2|, 1.175494350822287508e-38, PT ;  /* 0x008000000200780b */ /* 0x000fe20003f6e200 */
[----:B------:R-:W-:Y:S01]  /*17d0*/  FMUL R6, R6, R13 ;  /* 0x0000000d06067220 */ /* 0x000fe20000400000 */
[----:B-1----:R-:W-:Y:S01]  /*17e0*/  FMUL R34, R34, R43 ;  /* 0x0000002b22227220 */ /* 0x002fe20000400000 */
[----:B------:R-:W-:Y:S01]  /*17f0*/  FFMA R31, R32, R31, R45 ;  /* 0x0000001f201f7223 */ /* 0x000fe2000000002d */
[----:B------:R-:W-:Y:S01]  /*1800*/  FSETP.NEU.AND P2, PT, R0, RZ, PT ;  /* 0x000000ff0000720b */ /* 0x000fe20003f4d000 */
[C---:B------:R-:W-:Y:S01]  /*1810*/  FMUL R13, R2.reuse, 0.25 ;  /* 0x3e800000020d7820 */ /* 0x040fe20000400000 */
[----:B------:R-:W-:Y:S01]  /*1820*/  FSETP.GT.AND P0, PT, |R2|, 8.50705917302346158658e+37, PT ;  /* 0x7e8000000200780b */ /* 0x000fe20003f04200 */
[----:B------:R-:W-:Y:S01]  /*1830*/  FFMA R6, R32, R6, R35 ;  /* 0x0000000620067223 */ /* 0x000fe20000000023 */
[----:B------:R-:W-:Y:S01]  /*1840*/  FSEL R34, R34, RZ, P2 ;  /* 0x000000ff22227208 */ /* 0x000fe20001000000 */
[----:B------:R-:W1:Y:S01]  /*1850*/  SHFL.BFLY PT, R36, R31, 0x10, 0x1f ;  /* 0x0e001f001f247f89 */ /* 0x000e6200000e0000 */
[----:B0-----:R-:W-:Y:S01]  /*1860*/  FADD R37, -R28, R37 ;  /* 0x000000251c257221 */ /* 0x001fe20000000100 */
[----:B------:R-:W-:-:S02]  /*1870*/  FSEL R32, R13, R2, P0 ;  /* 0x000000020d207208 */ /* 0x000fc40000000000 */
[----:B------:R-:W0:Y:S01]  /*1880*/  SHFL.BFLY PT, R43, R6, 0x10, 0x1f ;  /* 0x0e001f00062b7f89 */ /* 0x000e2200000e0000 */
[C---:B------:R-:W-:Y:S01]  /*1890*/  FMUL R26, R37.reuse, R37 ;  /* 0x00000025251a7220 */ /* 0x040fe20000400000 */
[----:B------:R-:W-:Y:S01]  /*18a0*/  FFMA R28, R37, R34, R28 ;  /* 0x00000022251c7223 */ /* 0x000fe2000000001c */
[----:B------:R-:W-:Y:S01]  /*18b0*/  @!P3 FMUL R32, R32, 16777216 ;  /* 0x4b8000002020b820 */ /* 0x000fe20000400000 */
[----:B--2---:R-:W-:Y:S01]  /*18c0*/  FADD R39, R30, R39 ;  /* 0x000000271e277221 */ /* 0x004fe20000000000 */
[----:B------:R-:W-:Y:S02]  /*18d0*/  FMUL R26, R7, R26 ;  /* 0x0000001a071a7220 */ /* 0x000fe40000400000 */
[----:B------:R-:W2:Y:S02]  /*18e0*/  SHFL.BFLY PT, R35, R28, 0x8, 0x1f ;  /* 0x0d001f001c237f89 */ /* 0x000ea400000e0000 */
[----:B------:R-:W3:Y:S01]  /*18f0*/  MUFU.RCP R32, R32 ;  /* 0x0000002000207308 */ /* 0x000ee20000001000 */
[----:B------:R-:W-:Y:S01]  /*1900*/  FFMA R26, R34, R26, R39 ;  /* 0x0000001a221a7223 */ /* 0x000fe20000000027 */
[----:B------:R-:W-:-:S04]  /*1910*/  FSEL R29, R29, R0, P0 ;  /* 0x000000001d1d7208 */ /* 0x000fc80000000000 */
[----:B------:R-:W4:Y:S01]  /*1920*/  SHFL.BFLY PT, R37, R26, 0x8, 0x1f ;  /* 0x0d001f001a257f89 */ /* 0x000f2200000e0000 */
[----:B------:R-:W-:Y:S01]  /*1930*/  @!P3 FMUL R29, R29, 16777216 ;  /* 0x4b8000001d1db820 */ /* 0x000fe20000400000 */
[----:B-1----:R-:W-:Y:S01]  /*1940*/  FADD R36, -R31, R36 ;  /* 0x000000241f247221 */ /* 0x002fe20000000100 */
[----:B------:R-:W-:Y:S01]  /*1950*/  FSETP.NEU.AND P2, PT, R2, RZ, PT ;  /* 0x000000ff0200720b */ /* 0x000fe20003f4d000 */
[----:B0-----:R-:W-:Y:S01]  /*1960*/  FADD R43, R6, R43 ;  /* 0x0000002b062b7221 */ /* 0x001fe20000000000 */
[----:B---3--:R-:W-:Y:S01]  /*1970*/  FMUL R32, R32, R29 ;  /* 0x0000001d20207220 */ /* 0x008fe20000400000 */
[-C--:B------:R-:W-:Y:S01]  /*1980*/  FMUL R30, R36, R36.reuse ;  /* 0x00000024241e7220 */ /* 0x080fe20000400000 */
[----:B------:R-:W-:Y:S01]  /*1990*/  FFMA R39, R34, R36, R31 ;  /* 0x0000002422277223 */ /* 0x000fe2000000001f */
[----:B------:R-:W-:Y:S02]  /*19a0*/  FADD R6, R2, R2 ;  /* 0x0000000202067221 */ /* 0x000fe40000000000 */
[----:B------:R-:W-:Y:S01]  /*19b0*/  FMUL R30, R7, R30 ;  /* 0x0000001e071e7220 */ /* 0x000fe20000400000 */
[----:B------:R-:W-:Y:S01]  /*19c0*/  FSEL R32, R32, RZ, P2 ;  /* 0x000000ff20207208 */ /* 0x000fe20001000000 */
[----:B------:R-:W0:Y:S01]  /*19d0*/  SHFL.BFLY PT, R36, R39, 0x8, 0x1f ;  /* 0x0d001f0027247f89 */ /* 0x000e2200000e0000 */
[----:B------:R-:W-:Y:S01]  /*19e0*/  FSETP.GEU.AND P3, PT, |R6|, 1.175494350822287508e-38, PT ;  /* 0x008000000600780b */ /* 0x000fe20003f6e200 */
[----:B--2---:R-:W-:Y:S01]  /*19f0*/  FADD R35, -R28, R35 ;  /* 0x000000231c237221 */ /* 0x004fe20000000100 */
[----:B------:R-:W-:Y:S01]  /*1a00*/  FFMA R43, R34, R30, R43 ;  /* 0x0000001e222b7223 */ /* 0x000fe2000000002b */
[C---:B------:R-:W-:Y:S01]  /*1a10*/  FMUL R7, R6.reuse, 0.25 ;  /* 0x3e80000006077820 */ /* 0x040fe20000400000 */
[----:B------:R-:W-:Y:S01]  /*1a20*/  FSETP.GT.AND P0, PT, |R6|, 8.50705917302346158658e+37, PT ;  /* 0x7e8000000600780b */ /* 0x000fe20003f04200 */
[C---:B------:R-:W-:Y:S01]  /*1a30*/  FMUL R29, R35.reuse, R35 ;  /* 0x00000023231d7220 */ /* 0x040fe20000400000 */
[----:B------:R-:W-:Y:S01]  /*1a40*/  FFMA R28, R35, R32, R28 ;  /* 0x00000020231c7223 */ /* 0x000fe2000000001c */
[----:B------:R-:W1:Y:S01]  /*1a50*/  SHFL.BFLY PT, R34, R43, 0x8, 0x1f ;  /* 0x0d001f002b227f89 */ /* 0x000e6200000e0000 */
[----:B------:R-:W-:Y:S01]  /*1a60*/  FSEL R30, R7, R6, P0 ;  /* 0x00000006071e7208 */ /* 0x000fe20000000000 */
[----:B----4-:R-:W-:Y:S01]  /*1a70*/  FADD R37, R26, R37 ;  /* 0x000000251a257221 */ /* 0x010fe20000000000 */
[----:B------:R-:W-:Y:S01]  /*1a80*/  FMUL R29, R0, R29 ;  /* 0x0000001d001d7220 */ /* 0x000fe20000400000 */
[----:B------:R-:W2:Y:S02]  /*1a90*/  SHFL.BFLY PT, R31, R28, 0x4, 0x1f ;  /* 0x0c801f001c1f7f89 */ /* 0x000ea400000e0000 */
[----:B------:R-:W-:Y:S01]  /*1aa0*/  @!P3 FMUL R30, R30, 16777216 ;  /* 0x4b8000001e1eb820 */ /* 0x000fe20000400000 */
[----:B------:R-:W-:-:S05]  /*1ab0*/  FFMA R29, R32, R29, R37 ;  /* 0x0000001d201d7223 */ /* 0x000fca0000000025 */
[----:B------:R-:W3:Y:S01]  /*1ac0*/  SHFL.BFLY PT, R26, R29, 0x4, 0x1f ;  /* 0x0c801f001d1a7f89 */ /* 0x000ee200000e0000 */
[----:B------:R-:W4:Y:S01]  /*1ad0*/  MUFU.RCP R30, R30 ;  /* 0x0000001e001e7308 */ /* 0x000f220000001000 */
[----:B------:R-:W-:Y:S01]  /*1ae0*/  FSEL R13, R13, R2, P0 ;  /* 0x000000020d0d7208 */ /* 0x000fe20000000000 */
[----:B0-----:R-:W-:-:S04]  /*1af0*/  FADD R36, -R39, R36 ;  /* 0x0000002427247221 */ /* 0x001fc80000000100 */
[-C--:B------:R-:W-:Y:S01]  /*1b00*/  FMUL R35, R36, R36.reuse ;  /* 0x0000002424237220 */ /* 0x080fe20000400000 */
[----:B------:R-:W-:Y:S01]  /*1b10*/  @!P3 FMUL R13, R13, 16777216 ;  /* 0x4b8000000d0db820 */ /* 0x000fe20000400000 */
[----:B------:R-:W-:Y:S02]  /*1b20*/  FFMA R39, R32, R36, R39 ;  /* 0x0000002420277223 */ /* 0x000fe40000000027 */
[----:B------:R-:W-:Y:S01]  /*1b30*/  FMUL R35, R0, R35 ;  /* 0x0000002300237220 */ /* 0x000fe20000400000 */
[----:B-1----:R-:W-:Y:S01]  /*1b40*/  FADD R43, R43, R34 ;  /* 0x000000222b2b7221 */ /* 0x002fe20000000000 */
[----:B--2---:R-:W-:Y:S01]  /*1b50*/  FADD R31, -R28, R31 ;  /* 0x0000001f1c1f7221 */ /* 0x004fe20000000100 */
[----:B----4-:R-:W-:Y:S01]  /*1b60*/  FMUL R30, R30, R13 ;  /* 0x0000000d1e1e7220 */ /* 0x010fe20000400000 */
[----:B------:R-:W-:Y:S01]  /*1b70*/  FSETP.NEU.AND P0, PT, R6, RZ, PT ;  /* 0x000000ff0600720b */ /* 0x000fe20003f0d000 */
[----:B------:R-:W-:Y:S01]  /*1b80*/  FFMA R43, R32, R35, R43 ;  /* 0x00000023202b7223 */ /* 0x000fe2000000002b */
[----:B------:R-:W-:Y:S01]  /*1b90*/  FMUL R35, R31, R31 ;  /* 0x0000001f1f237220 */ /* 0x000fe20000400000 */
[----:B------:R-:W0:Y:S01]  /*1ba0*/  SHFL.BFLY PT, R34, R39, 0x4, 0x1f ;  /* 0x0c801f0027227f89 */ /* 0x000e2200000e0000 */
[----:B------:R-:W-:Y:S01]  /*1bb0*/  FSEL R30, R30, RZ, P0 ;  /* 0x000000ff1e1e7208 */ /* 0x000fe20000000000 */
[----:B---3--:R-:W-:Y:S01]  /*1bc0*/  FADD R29, R29, R26 ;  /* 0x0000001a1d1d7221 */ /* 0x008fe20000000000 */
[----:B------:R-:W-:Y:S01]  /*1bd0*/  FMUL R35, R2, R35 ;  /* 0x0000002302237220 */ /* 0x000fe20000400000 */
[----:B------:R-:W-:-:S03]  /*1be0*/  FADD R0, R6, R6 ;  /* 0x0000000606007221 */ /* 0x000fc60000000000 */
[----:B------:R-:W-:Y:S02]  /*1bf0*/  FFMA R29, R30, R35, R29 ;  /* 0x000000231e1d7223 */ /* 0x000fe4000000001d */
[C---:B------:R-:W-:Y:S01]  /*1c00*/  FSETP.GEU.AND P2, PT, |R0|.reuse, 1.175494350822287508e-38, PT ;  /* 0x008000000000780b */ /* 0x040fe20003f4e200 */
[----:B------:R-:W1:Y:S01]  /*1c10*/  SHFL.BFLY PT, R36, R43, 0x4, 0x1f ;  /* 0x0c801f002b247f89 */ /* 0x000e6200000e0000 */
[C---:B------:R-:W-:Y:S01]  /*1c20*/  FMUL R13, R0.reuse, 0.25 ;  /* 0x3e800000000d7820 */ /* 0x040fe20000400000 */
[----:B------:R-:W-:Y:S02]  /*1c30*/  FSETP.GT.AND P0, PT, |R0|, 8.50705917302346158658e+37, PT ;  /* 0x7e8000000000780b */ /* 0x000fe40003f04200 */
[----:B------:R-:W2:Y:S02]  /*1c40*/  SHFL.BFLY PT, R26, R29, 0x2, 0x1f ;  /* 0x0c401f001d1a7f89 */ /* 0x000ea400000e0000 */
[----:B------:R-:W-:Y:S01]  /*1c50*/  FSEL R32, R13, R0, P0 ;  /* 0x000000000d207208 */ /* 0x000fe20000000000 */
[----:B------:R-:W-:-:S05]  /*1c60*/  FFMA R28, R31, R30, R28 ;  /* 0x0000001e1f1c7223 */ /* 0x000fca000000001c */
[----:B------:R-:W-:Y:S01]  /*1c70*/  @!P2 FMUL R32, R32, 16777216 ;  /* 0x4b8000002020a820 */ /* 0x000fe20000400000 */
[----:B0-----:R-:W-:Y:S01]  /*1c80*/  FADD R34, -R39, R34 ;  /* 0x0000002227227221 */ /* 0x001fe20000000100 */
[----:B------:R-:W0:Y:S03]  /*1c90*/  SHFL.BFLY PT, R31, R28, 0x2, 0x1f ;  /* 0x0c401f001c1f7f89 */ /* 0x000e2600000e0000 */
[-C--:B------:R-:W-:Y:S01]  /*1ca0*/  FFMA R39, R30, R34.reuse, R39 ;  /* 0x000000221e277223 */ /* 0x080fe20000000027 */
[----:B------:R-:W3:Y:S01]  /*1cb0*/  MUFU.RCP R32, R32 ;  /* 0x0000002000207308 */ /* 0x000ee20000001000 */
[----:B------:R-:W-:-:S03]  /*1cc0*/  FMUL R35, R34, R34 ;  /* 0x0000002222237220 */ /* 0x000fc60000400000 */
[----:B------:R-:W4:Y:S01]  /*1cd0*/  SHFL.BFLY PT, R34, R39, 0x2, 0x1f ;  /* 0x0c401f0027227f89 */ /* 0x000f2200000e0000 */
[----:B------:R-:W-:Y:S01]  /*1ce0*/  FSEL R7, R7, R6, P0 ;  /* 0x0000000607077208 */ /* 0x000fe20000000000 */
[----:B-1----:R-:W-:Y:S01]  /*1cf0*/  FADD R43, R43, R36 ;  /* 0x000000242b2b7221 */ /* 0x002fe20000000000 */
[----:B------:R-:W-:Y:S01]  /*1d00*/  F2FP.BF16.PACK_AB R36, R4, R5 ;  /* 0x000000050424723e */ /* 0x000fe200000010ff */
[----:B--2---:R-:W-:Y:S01]  /*1d10*/  FADD R29, R29, R26 ;  /* 0x0000001a1d1d7221 */ /* 0x004fe20000000000 */
[----:B------:R-:W-:Y:S01]  /*1d20*/  F2FP.BF16.PACK_AB R26, R3, R12 ;  /* 0x0000000c031a723e */ /* 0x000fe200000010ff */
[----:B------:R-:W-:Y:S02]  /*1d30*/  @!P2 FMUL R7, R7, 16777216 ;  /* 0x4b8000000707a820 */ /* 0x000fe40000400000 */
[----:B------:R-:W-:Y:S01]  /*1d40*/  STS [R25], R36 ;  /* 0x0000002419007388 */ /* 0x000fe20000000800 */
[----:B------:R-:W-:-:S03]  /*1d50*/  FMUL R35, R2, R35 ;  /* 0x0000002302237220 */ /* 0x000fc60000400000 */
[----:B------:R-:W-:Y:S01]  /*1d60*/  STS [R25+0x808], R26 ;  /* 0x0008081a19007388 */ /* 0x000fe20000000800 */
[----:B---3--:R-:W-:Y:S01]  /*1d70*/  FMUL R2, R32, R7 ;  /* 0x0000000720027220 */ /* 0x008fe20000400000 */
[C---:B------:R-:W-:Y:S01]  /*1d80*/  FADD R7, R0.reuse, R0 ;  /* 0x0000000000077221 */ /* 0x040fe20000000000 */
[----:B------:R-:W-:Y:S01]  /*1d90*/  FSETP.NEU.AND P0, PT, R0, RZ, PT ;  /* 0x000000ff0000720b */ /* 0x000fe20003f0d000 */
[----:B------:R-:W-:Y:S01]  /*1da0*/  FFMA R43, R30, R35, R43 ;  /* 0x000000231e2b7223 */ /* 0x000fe2000000002b */
[----:B0-----:R-:W-:Y:S02]  /*1db0*/  FADD R31, -R28, R31 ;  /* 0x0000001f1c1f7221 */ /* 0x001fe40000000100 */
[----:B------:R-:W-:Y:S02]  /*1dc0*/  FSEL R30, R2, RZ, P0 ;  /* 0x000000ff021e7208 */ /* 0x000fe40000000000 */
[C---:B------:R-:W-:Y:S01]  /*1dd0*/  FSETP.GEU.AND P2, PT, |R7|.reuse, 1.175494350822287508e-38, PT ;  /* 0x008000000700780b */ /* 0x040fe20003f4e200 */
[C---:B------:R-:W-:Y:S01]  /*1de0*/  FMUL R2, R7.reuse, 0.25 ;  /* 0x3e80000007027820 */ /* 0x040fe20000400000 */
[----:B------:R-:W-:Y:S01]  /*1df0*/  FSETP.GT.AND P0, PT, |R7|, 8.50705917302346158658e+37, PT ;  /* 0x7e8000000700780b */ /* 0x000fe20003f04200 */
[C---:B------:R-:W-:Y:S01]  /*1e00*/  FMUL R35, R31.reuse, R31 ;  /* 0x0000001f1f237220 */ /* 0x040fe20000400000 */
[----:B------:R-:W-:Y:S01]  /*1e10*/  FFMA R28, R31, R30, R28 ;  /* 0x0000001e1f1c7223 */ /* 0x000fe2000000001c */
[----:B----4-:R-:W-:Y:S01]  /*1e20*/  FADD R34, -R39, R34 ;  /* 0x0000002227227221 */ /* 0x010fe20000000100 */
[----:B------:R-:W-:Y:S01]  /*1e30*/  FSEL R12, R2, R7, P0 ;  /* 0x00000007020c7208 */ /* 0x000fe20000000000 */
[----:B------:R-:W-:-:S02]  /*1e40*/  FMUL R35, R6, R35 ;  /* 0x0000002306237220 */ /* 0x000fc40000400000 */
[-C--:B------:R-:W-:Y:S01]  /*1e50*/  FMUL R3, R34, R34.reuse ;  /* 0x0000002222037220 */ /* 0x080fe20000400000 */
[----:B------:R-:W0:Y:S01]  /*1e60*/  SHFL.BFLY PT, R5, R28, 0x1, 0x1f ;  /* 0x0c201f001c057f89 */ /* 0x000e2200000e0000 */
[C---:B------:R-:W-:Y:S01]  /*1e70*/  FFMA R29, R30.reuse, R35, R29 ;  /* 0x000000231e1d7223 */ /* 0x040fe2000000001d */
[----:B------:R-:W-:Y:S01]  /*1e80*/  FFMA R34, R30, R34, R39 ;  /* 0x000000221e227223 */ /* 0x000fe20000000027 */
[----:B------:R-:W-:Y:S01]  /*1e90*/  @!P2 FMUL R12, R12, 16777216 ;  /* 0x4b8000000c0ca820 */ /* 0x000fe20000400000 */
[----:B------:R-:W1:Y:S01]  /*1ea0*/  SHFL.BFLY PT, R32, R43, 0x2, 0x1f ;  /* 0x0c401f002b207f89 */ /* 0x000e6200000e0000 */
[----:B------:R-:W-:-:S03]  /*1eb0*/  FMUL R6, R6, R3 ;  /* 0x0000000306067220 */ /* 0x000fc60000400000 */
[----:B------:R-:W-:Y:S06]  /*1ec0*/  BAR.SYNC.DEFER_BLOCKING 0x0 ;  /* 0x0000000000007b1d */ /* 0x000fec0000010000 */
[----:B------:R-:W2:Y:S01]  /*1ed0*/  SHFL.BFLY PT, R4, R29, 0x1, 0x1f ;  /* 0x0c201f001d047f89 */ /* 0x000ea200000e0000 */
[----:B------:R-:W3:Y:S03]  /*1ee0*/  MUFU.RCP R12, R12 ;  /* 0x0000000c000c7308 */ /* 0x000ee60000001000 */
[----:B------:R-:W4:Y:S01]  /*1ef0*/  SHFL.BFLY PT, R35, R34, 0x1, 0x1f ;  /* 0x0c201f0022237f89 */ /* 0x000f2200000e0000 */
[----:B------:R-:W-:-:S03]  /*1f00*/  FSEL R13, R13, R0, P0 ;  /* 0x000000000d0d7208 */ /* 0x000fc60000000000 */
[----:B------:R-:W5:Y:S02]  /*1f10*/  LDS.64 R2, [R20] ;  /* 0x0000000014027984 */ /* 0x000f640000000a00 */
[----:B------:R-:W-:Y:S01]  /*1f20*/  @!P2 FMUL R13, R13, 16777216 ;  /* 0x4b8000000d0da820 */ /* 0x000fe20000400000 */
[----:B0-----:R-:W-:Y:S01]  /*1f30*/  FADD R5, -R28, R5 ;  /* 0x000000051c057221 */ /* 0x001fe20000000100 */
[----:B------:R-:W-:Y:S02]  /*1f40*/  FSETP.NEU.AND P0, PT, R7, RZ, PT ;  /* 0x000000ff0700720b */ /* 0x000fe40003f0d000 */
[----:B---3--:R-:W-:Y:S01]  /*1f50*/  FMUL R13, R12, R13 ;  /* 0x0000000d0c0d7220 */ /* 0x008fe20000400000 */
[----:B------:R-:W-:Y:S01]  /*1f60*/  FMUL R31, R5, R5 ;  /* 0x00000005051f7220 */ /* 0x000fe20000400000 */
[----:B-1----:R-:W-:Y:S01]  /*1f70*/  FADD R43, R43, R32 ;  /* 0x000000202b2b7221 */ /* 0x002fe20000000000 */
[----:B--2---:R-:W-:Y:S02]  /*1f80*/  FADD R4, R29, R4 ;  /* 0x000000041d047221 */ /* 0x004fe40000000000 */
[----:B------:R-:W-:Y:S01]  /*1f90*/  FSEL R13, R13, RZ, P0 ;  /* 0x000000ff0d0d7208 */ /* 0x000fe20000000000 */
[----:B------:R-:W-:Y:S01]  /*1fa0*/  FMUL R31, R0, R31 ;  /* 0x0000001f001f7220 */ /* 0x000fe20000400000 */
[----:B----4-:R-:W-:Y:S01]  /*1fb0*/  FADD R35, -R34, R35 ;  /* 0x0000002322237221 */ /* 0x010fe20000000100 */
[----:B------:R-:W-:-:S02]  /*1fc0*/  FFMA R6, R30, R6, R43 ;  /* 0x000000061e067223 */ /* 0x000fc4000000002b */
[----:B------:R-:W-:Y:S01]  /*1fd0*/  FFMA R29, R5, R13, R28 ;  /* 0x0000000d051d7223 */ /* 0x000fe2000000001c */
[----:B------:R-:W-:Y:S01]  /*1fe0*/  FFMA R31, R13, R31, R4 ;  /* 0x0000001f0d1f7223 */ /* 0x000fe20000000004 */
[----:B------:R-:W-:Y:S01]  /*1ff0*/  FMUL R5, R35, R35 ;  /* 0x0000002323057220 */ /* 0x000fe20000400000 */
[----:B------:R-:W-:Y:S01]  /*2000*/  SHF.R.S32.HI R12, RZ, 0x1f, R41 ;  /* 0x0000001fff0c7819 */ /* 0x000fe20000011429 */
[----:B------:R-:W0:Y:S01]  /*2010*/  SHFL.BFLY PT, R37, R6, 0x1, 0x1f ;  /* 0x0c201f0006257f89 */ /* 0x000e2200000e0000 */
[----:B------:R-:W-:Y:S01]  /*2020*/  LEA R4, P0, R41, c[0x0][0x1a0], 0x1 ;  /* 0x0000680029047a11 */ /* 0x000fe200078008ff */
[----:B------:R-:W-:-:S03]  /*2030*/  FMUL R39, R0, R5 ;  /* 0x0000000500277220 */ /* 0x000fc60000400000 */
[----:B------:R-:W-:Y:S02]  /*2040*/  LEA.HI.X R5, R41, c[0x0][0x1a4], R12, 0x1, P0 ;  /* 0x0000690029057a11 */ /* 0x000fe400000f0c0c */
[----:B------:R-:W-:-:S03]  /*2050*/  LOP3.LUT P3, RZ, R16, 0x1f, RZ, 0xc0, !PT ;  /* 0x0000001f10ff7812 */ /* 0x000fc6000786c0ff */
[----:B-----5:R-:W-:Y:S01]  /*2060*/  @!P1 STG.E.64 [R4.64], R2 ;  /* 0x0000000204009986 */ /* 0x020fe2000c101b06 */
[----:B------:R-:W-:Y:S01]  /*2070*/  SHF.R.U32.HI R0, RZ, 0x3, R16 ;  /* 0x00000003ff007819 */ /* 0x000fe20000011610 */
[----:B0-----:R-:W-:Y:S01]  /*2080*/  FADD R6, R6, R37 ;  /* 0x0000002506067221 */ /* 0x001fe20000000000 */
[C---:B------:R-:W-:Y:S02]  /*2090*/  FFMA R35, R13.reuse, R35, R34 ;  /* 0x000000230d237223 */ /* 0x040fe40000000022 */
[----:B------:R-:W-:Y:S01]  /*20a0*/  LOP3.LUT R0, R0, 0x3c, RZ, 0xc0, !PT ;  /* 0x0000003c00007812 */ /* 0x000fe200078ec0ff */
[----:B------:R-:W-:Y:S01]  /*20b0*/  BAR.SYNC.DEFER_BLOCKING 0x0 ;  /* 0x0000000000007b1d */ /* 0x000fe20000010000 */
[----:B------:R-:W-:Y:S01]  /*20c0*/  FFMA R39, R13, R39, R6 ;  /* 0x000000270d277223 */ /* 0x000fe20000000006 */
[----:B------:R-:W-:-:S04]  /*20d0*/  ISETP.GE.AND P2, PT, R16, 0x20, PT ;  /* 0x000000201000780c */ /* 0x000fc80003f46270 */
[----:B------:R-:W-:Y:S04]  /*20e0*/  @!P3 STS [R0+0x100], R7 ;  /* 0x000100070000b388 */ /* 0x000fe80000000800 */
[----:B------:R-:W-:Y:S04]  /*20f0*/  @!P3 STS [R0+0x140], R7 ;  /* 0x000140070000b388 */ /* 0x000fe80000000800 */
[----:B------:R-:W-:Y:S04]  /*2100*/  @!P3 STS [R0], R29 ;  /* 0x0000001d0000b388 */ /* 0x000fe80000000800 */
[----:B------:R-:W-:Y:S04]  /*2110*/  @!P3 STS [R0+0x40], R35 ;  /* 0x000040230000b388 */ /* 0x000fe80000000800 */
[----:B------:R-:W-:Y:S04]  /*2120*/  @!P3 STS [R0+0x80], R31 ;  /* 0x0000801f0000b388 */ /* 0x000fe80000000800 */
[----:B------:R-:W-:Y:S04]  /*2130*/  @!P3 STS [R0+0xc0], R39 ;  /* 0x0000c0270000b388 */ /* 0x000fe80000000800 */
[----:B------:R-:W-:Y:S06]  /*2140*/  BAR.SYNC.DEFER_BLOCKING 0x0 ;  /* 0x0000000000007b1d */ /* 0x000fec0000010000 */
[----:B------:R-:W0:Y:S04]  /*2150*/  @!P2 LDS R24, [R16.X4+0x100] ;  /* 0x000100001018a984 */ /* 0x000e280000004800 */
[----:B------:R-:W1:Y:S04]  /*2160*/  @!P2 LDS R21, [R16.X4] ;  /* 0x000000001015a984 */ /* 0x000e680000004800 */
[----:B------:R-:W-:Y:S04]  /*2170*/  @!P2 LDS R15, [R16.X4+0x80] ;  /* 0x00008000100fa984 */ /* 0x000fe80000004800 */
[----:B0-----:R-:W0:Y:S04]  /*2180*/  SHFL.BFLY PT, R3, R24, 0x8, 0x1f ;  /* 0x0d001f0018037f89 */ /* 0x001e2800000e0000 */
[----:B-1----:R-:W-:Y:S01]  /*2190*/  SHFL.BFLY PT, R4, R21, 0x8, 0x1f ;  /* 0x0d001f0015047f89 */ /* 0x002fe200000e0000 */
[----:B0-----:R-:W-:-:S05]  /*21a0*/  FADD R5, R24, R3 ;  /* 0x0000000318057221 */ /* 0x001fca0000000000 */
[C---:B------:R-:W-:Y:S01]  /*21b0*/  FSETP.GEU.AND P4, PT, |R5|.reuse, 1.175494350822287508e-38, PT ;  /* 0x008000000500780b */ /* 0x040fe20003f8e200 */
[----:B------:R-:W0:Y:S01]  /*21c0*/  SHFL.BFLY PT, R26, R5, 0x4, 0x1f ;  /* 0x0c801f00051a7f89 */ /* 0x000e2200000e0000 */
[C---:B------:R-:W-:Y:S01]  /*21d0*/  FMUL R2, R5.reuse, 0.25 ;  /* 0x3e80000005027820 */ /* 0x040fe20000400000 */
[----:B------:R-:W-:-:S04]  /*21e0*/  FSETP.GT.AND P0, PT, |R5|, 8.50705917302346158658e+37, PT ;  /* 0x7e8000000500780b */ /* 0x000fc80003f04200 */
[----:B------:R-:W-:-:S06]  /*21f0*/  FSEL R7, R2, R5, P0 ;  /* 0x0000000502077208 */ /* 0x000fcc0000000000 */
[----:B------:R-:W-:-:S04]  /*2200*/  @!P4 FMUL R7, R7, 16777216 ;  /* 0x4b8000000707c820 */ /* 0x000fc80000400000 */
[----:B------:R-:W1:Y:S01]  /*2210*/  MUFU.RCP R12, R7 ;  /* 0x00000007000c7308 */ /* 0x000e620000001000 */
[----:B------:R-:W2:Y:S01]  /*2220*/  SHFL.BFLY PT, R6, R15, 0x8, 0x1f ;  /* 0x0d001f000f067f89 */ /* 0x000ea200000e0000 */
[----:B------:R-:W-:Y:S01]  /*2230*/  @P0 FMUL R3, R3, 0.25 ;  /* 0x3e80000003030820 */ /* 0x000fe20000400000 */
[----:B0-----:R-:W-:-:S03]  /*2240*/  FADD R2, R5, R26 ;  /* 0x0000001a05027221 */ /* 0x001fc60000000000 */
[----:B------:R-:W-:Y:S01]  /*2250*/  @!P4 FMUL R3, R3, 16777216 ;  /* 0x4b8000000303c820 */ /* 0x000fe20000400000 */
[----:B------:R-:W-:Y:S02]  /*2260*/  FSETP.NEU.AND P4, PT, R5, RZ, PT ;  /* 0x000000ff0500720b */ /* 0x000fe40003f8d000 */
[C---:B------:R-:W-:Y:S01]  /*2270*/  FSETP.GEU.AND P5, PT, |R2|.reuse, 1.175494350822287508e-38, PT ;  /* 0x008000000200780b */ /* 0x040fe20003fae200 */
[----:B------:R-:W-:Y:S01]  /*2280*/  FMUL R13, R2, 0.25 ;  /* 0x3e800000020d7820 */ /* 0x000fe20000400000 */
[----:B-1----:R-:W-:Y:S01]  /*2290*/  FMUL R12, R12, R3 ;  /* 0x000000030c0c7220 */ /* 0x002fe20000400000 */
[----:B------:R-:W-:Y:S01]  /*22a0*/  FSETP.GT.AND P0, PT, |R2|, 8.50705917302346158658e+37, PT ;  /* 0x7e8000000200780b */ /* 0x000fe20003f04200 */
[----:B------:R-:W0:Y:S01]  /*22b0*/  SHFL.BFLY PT, R29, R2, 0x2, 0x1f ;  /* 0x0c401f00021d7f89 */ /* 0x000e2200000e0000 */
[----:B------:R-:W-:Y:S02]  /*22c0*/  FADD R4, -R21, R4 ;  /* 0x0000000415047221 */ /* 0x000fe40000000100 */
[----:B------:R-:W-:-:S02]  /*22d0*/  FSEL R12, R12, RZ, P4 ;  /* 0x000000ff0c0c7208 */ /* 0x000fc40002000000 */
[----:B------:R-:W-:Y:S01]  /*22e0*/  FSEL R13, R13, R2, P0 ;  /* 0x000000020d0d7208 */ /* 0x000fe20000000000 */
[C---:B------:R-:W-:Y:S02]  /*22f0*/  FMUL R3, R4.reuse, R4 ;  /* 0x0000000404037220 */ /* 0x040fe40000400000 */
[----:B------:R-:W-:Y:S02]  /*2300*/  FFMA R4, R4, R12, R21 ;  /* 0x0000000c04047223 */ /* 0x000fe40000000015 */
[----:B------:R-:W-:Y:S01]  /*2310*/  @!P5 FMUL R13, R13, 16777216 ;  /* 0x4b8000000d0dd820 */ /* 0x000fe20000400000 */
[----:B--2---:R-:W-:Y:S01]  /*2320*/  FADD R15, R15, R6 ;  /* 0x000000060f0f7221 */ /* 0x004fe20000000000 */
[----:B------:R-:W-:Y:S01]  /*2330*/  FMUL R3, R24, R3 ;  /* 0x0000000318037220 */ /* 0x000fe20000400000 */
[----:B------:R-:W1:Y:S03]  /*2340*/  SHFL.BFLY PT, R7, R4, 0x4, 0x1f ;  /* 0x0c801f0004077f89 */ /* 0x000e6600000e0000 */
[----:B------:R-:W2:Y:S01]  /*2350*/  MUFU.RCP R13, R13 ;  /* 0x0000000d000d7308 */ /* 0x000ea20000001000 */
[----:B------:R-:W-:Y:S01]  /*2360*/  FFMA R3, R12, R3, R15 ;  /* 0x000000030c037223 */ /* 0x000fe2000000000f */
[----:B------:R-:W-:-:S04]  /*2370*/  @P0 FMUL R26, R26, 0.25 ;  /* 0x3e8000001a1a0820 */ /* 0x000fc80000400000 */
[----:B------:R-:W3:Y:S01]  /*2380*/  SHFL.BFLY PT, R6, R3, 0x4, 0x1f ;  /* 0x0c801f0003067f89 */ /* 0x000ee200000e0000 */
[----:B------:R-:W-:Y:S01]  /*2390*/  @!P5 FMUL R26, R26, 16777216 ;  /* 0x4b8000001a1ad820 */ /* 0x000fe20000400000 */
[C---:B0-----:R-:W-:Y:S01]  /*23a0*/  FADD R15, R2.reuse, R29 ;  /* 0x0000001d020f7221 */ /* 0x041fe20000000000 */
[----:B------:R-:W-:-:S04]  /*23b0*/  FSETP.NEU.AND P4, PT, R2, RZ, PT ;  /* 0x000000ff0200720b */ /* 0x000fc80003f8d000 */
[----:B------:R-:W-:Y:S01]  /*23c0*/  FSETP.GEU.AND P5, PT, |R15|, 1.175494350822287508e-38, PT ;  /* 0x008000000f00780b */ /* 0x000fe20003fae200 */
[----:B--2---:R-:W-:Y:S01]  /*23d0*/  FMUL R26, R13, R26 ;  /* 0x0000001a0d1a7220 */ /* 0x004fe20000400000 */
[C---:B------:R-:W-:Y:S01]  /*23e0*/  FMUL R12, R15.reuse, 0.25 ;  /* 0x3e8000000f0c7820 */ /* 0x040fe20000400000 */
[----:B------:R-:W-:-:S03]  /*23f0*/  FSETP.GT.AND P0, PT, |R15|, 8.50705917302346158658e+37, PT ;  /* 0x7e8000000f00780b */ /* 0x000fc60003f04200 */
[----:B------:R-:W-:Y:S01]  /*2400*/  FSEL R26, R26, RZ, P4 ;  /* 0x000000ff1a1a7208 */ /* 0x000fe20002000000 */
[----:B-1----:R-:W-:Y:S01]  /*2410*/  FADD R7, -R4, R7 ;  /* 0x0000000704077221 */ /* 0x002fe20000000100 */
[----:B------:R-:W-:-:S03]  /*2420*/  FSEL R13, R12, R15, P0 ;  /* 0x0000000f0c0d7208 */ /* 0x000fc60000000000 */
[C---:B------:R-:W-:Y:S01]  /*2430*/  FFMA R4, R7.reuse, R26, R4 ;  /* 0x0000001a07047223 */ /* 0x040fe20000000004 */
[----:B------:R-:W-:Y:S01]  /*2440*/  FMUL R12, R7, R7 ;  /* 0x00000007070c7220 */ /* 0x000fe20000400000 */
[----:B------:R-:W0:Y:S01]  /*2450*/  SHFL.BFLY PT, R28, R15, 0x1, 0x1f ;  /* 0x0c201f000f1c7f89 */ /* 0x000e2200000e0000 */
[----:B------:R-:W-:Y:S01]  /*2460*/  @!P5 FMUL R13, R13, 16777216 ;  /* 0x4b8000000d0dd820 */ /* 0x000fe20000400000 */
[----:B---3--:R-:W-:Y:S01]  /*2470*/  FADD R3, R3, R6 ;  /* 0x0000000603037221 */ /* 0x008fe20000000000 */
[----:B------:R-:W-:Y:S02]  /*2480*/  FMUL R12, R5, R12 ;  /* 0x0000000c050c7220 */ /* 0x000fe40000400000 */
[----:B------:R-:W1:Y:S01]  /*2490*/  SHFL.BFLY PT, R5, R4, 0x2, 0x1f ;  /* 0x0c401f0004057f89 */ /* 0x000e6200000e0000 */
[----:B------:R-:W2:Y:S01]  /*24a0*/  MUFU.RCP R24, R13 ;  /* 0x0000000d00187308 */ /* 0x000ea20000001000 */
[----:B------:R-:W-:Y:S01]  /*24b0*/  FFMA R3, R26, R12, R3 ;  /* 0x0000000c1a037223 */ /* 0x000fe20000000003 */
[----:B------:R-:W-:-:S04]  /*24c0*/  @P0 FMUL R29, R29, 0.25 ;  /* 0x3e8000001d1d0820 */ /* 0x000fc80000400000 */
[----:B------:R-:W3:Y:S01]  /*24d0*/  SHFL.BFLY PT, R6, R3, 0x2, 0x1f ;  /* 0x0c401f0003067f89 */ /* 0x000ee200000e0000 */
[----:B------:R-:W-:Y:S01]  /*24e0*/  @!P5 FMUL R29, R29, 16777216 ;  /* 0x4b8000001d1dd820 */ /* 0x000fe20000400000 */
[----:B------:R-:W-:-:S03]  /*24f0*/  FSETP.NEU.AND P0, PT, R15, RZ, PT ;  /* 0x000000ff0f00720b */ /* 0x000fc60003f0d000 */
[----:B--2---:R-:W-:Y:S01]  /*2500*/  FMUL R24, R24, R29 ;  /* 0x0000001d18187220 */ /* 0x004fe20000400000 */
[----:B0-----:R-:W-:-:S04]  /*2510*/  FADD R21, R15, R28 ;  /* 0x0000001c0f157221 */ /* 0x001fc80000000000 */
[----:B------:R-:W-:Y:S01]  /*2520*/  FSEL R24, R24, RZ, P0 ;  /* 0x000000ff18187208 */ /* 0x000fe20000000000 */
[----:B-1----:R-:W-:Y:S01]  /*2530*/  FADD R5, -R4, R5 ;  /* 0x0000000504057221 */ /* 0x002fe20000000100 */
[C---:B------:R-:W-:Y:S01]  /*2540*/  FSETP.GEU.AND P4, PT, |R21|.reuse, 1.175494350822287508e-38, PT ;  /* 0x008000001500780b */ /* 0x040fe20003f8e200 */
[----:B------:R-:W-:Y:S02]  /*2550*/  FMUL R12, R21, 0.25 ;  /* 0x3e800000150c7820 */ /* 0x000fe40000400000 */
[C---:B------:R-:W-:Y:S01]  /*2560*/  FFMA R4, R5.reuse, R24, R4 ;  /* 0x0000001805047223 */ /* 0x040fe20000000004 */
[----:B------:R-:W-:Y:S01]  /*2570*/  FMUL R5, R5, R5 ;  /* 0x0000000505057220 */ /* 0x000fe20000400000 */
[----:B------:R-:W-:Y:S01]  /*2580*/  FSETP.GT.AND P0, PT, |R21|, 8.50705917302346158658e+37, PT ;  /* 0x7e8000001500780b */ /* 0x000fe20003f04200 */
[----:B---3--:R-:W-:Y:S02]  /*2590*/  FADD R3, R3, R6 ;  /* 0x0000000603037221 */ /* 0x008fe40000000000 */
[----:B------:R-:W-:Y:S01]  /*25a0*/  FMUL R5, R2, R5 ;  /* 0x0000000502057220 */ /* 0x000fe20000400000 */
[----:B------:R-:W0:Y:S01]  /*25b0*/  SHFL.BFLY PT, R7, R4, 0x1, 0x1f ;  /* 0x0c201f0004077f89 */ /* 0x000e2200000e0000 */
[----:B------:R-:W-:-:S02]  /*25c0*/  FSEL R12, R12, R21, P0 ;  /* 0x000000150c0c7208 */ /* 0x000fc40000000000 */
[----:B------:R-:W-:-:S03]  /*25d0*/  FFMA R3, R24, R5, R3 ;  /* 0x0000000518037223 */ /* 0x000fc60000000003 */
[----:B------:R-:W-:Y:S02]  /*25e0*/  @!P4 FMUL R12, R12, 16777216 ;  /* 0x4b8000000c0cc820 */ /* 0x000fe40000400000 */
[----:B------:R-:W1:Y:S02]  /*25f0*/  SHFL.BFLY PT, R2, R3, 0x1, 0x1f ;  /* 0x0c201f0003027f89 */ /* 0x000e6400000e0000 */
[----:B------:R-:W2:Y:S01]  /*2600*/  MUFU.RCP R5, R12 ;  /* 0x0000000c00057308 */ /* 0x000ea20000001000 */
[----:B------:R-:W-:Y:S01]  /*2610*/  @P0 FMUL R28, R28, 0.25 ;  /* 0x3e8000001c1c0820 */ /* 0x000fe20000400000 */
[----:B------:R-:W-:-:S03]  /*2620*/  LOP3.LUT P0, RZ, R16, 0xf, RZ, 0xc0, !PT ;  /* 0x0000000f10ff7812 */ /* 0x000fc6000780c0ff */
[----:B------:R-:W-:Y:S01]  /*2630*/  @!P4 FMUL R28, R28, 16777216 ;  /* 0x4b8000001c1cc820 */ /* 0x000fe20000400000 */
[----:B------:R-:W-:Y:S02]  /*2640*/  FSETP.NEU.AND P4, PT, R21, RZ, PT ;  /* 0x000000ff1500720b */ /* 0x000fe40003f8d000 */
[----:B------:R-:W-:Y:S01]  /*2650*/  ISETP.LT.AND P0, PT, R16, 0x20, !P0 ;  /* 0x000000201000780c */ /* 0x000fe20004701270 */
[----:B0-----:R-:W-:Y:S01]  /*2660*/  FADD R7, -R4, R7 ;  /* 0x0000000704077221 */ /* 0x001fe20000000100 */
[----:B--2---:R-:W-:-:S03]  /*2670*/  FMUL R5, R5, R28 ;  /* 0x0000001c05057220 */ /* 0x004fc60000400000 */
[----:B------:R-:W-:Y:S02]  /*2680*/  FMUL R6, R7, R7 ;  /* 0x0000000707067220 */ /* 0x000fe40000400000 */
[----:B------:R-:W-:Y:S01]  /*2690*/  FSEL R5, R5, RZ, P4 ;  /* 0x000000ff05057208 */ /* 0x000fe20002000000 */
[----:B-1----:R-:W-:Y:S01]  /*26a0*/  FADD R2, R3, R2 ;  /* 0x0000000203027221 */ /* 0x002fe20000000000 */
[----:B------:R-:W-:-:S03]  /*26b0*/  FMUL R6, R15, R6 ;  /* 0x000000060f067220 */ /* 0x000fc60000400000 */
[----:B------:R-:W-:Y:S01]  /*26c0*/  FFMA R7, R7, R5, R4 ;  /* 0x0000000507077223 */ /* 0x000fe20000000004 */
[----:B------:R-:W-:Y:S01]  /*26d0*/  FFMA R13, R5, R6, R2 ;  /* 0x00000006050d7223 */ /* 0x000fe20000000002 */
[----:B------:R-:W-:Y:S04]  /*26e0*/  @P0 STS [R16.X4+0x100], R21 ;  /* 0x0001001510000388 */ /* 0x000fe80000004800 */
[----:B------:R0:W-:Y:S04]  /*26f0*/  @P0 STS [R16.X4], R7 ;  /* 0x0000000710000388 */ /* 0x0001e80000004800 */
[----:B------:R1:W-:Y:S04]  /*2700*/  @P0 STS [R16.X4+0x80], R13 ;  /* 0x0000800d10000388 */ /* 0x0003e80000004800 */
[----:B------:R-:W-:Y:S01]  /*2710*/  BAR.SYNC.DEFER_BLOCKING 0x0 ;  /* 0x0000000000007b1d */ /* 0x000fe20000010000 */
[----:B------:R-:W-:Y:S01]  /*2720*/  CS2R R30, SRZ ;  /* 0x00000000001e7805 */ /* 0x000fe2000001ff00 */
[----:B------:R-:W-:-:S05]  /*2730*/  IMAD.WIDE R4, R23, R14, c[0x0][0x1a0] ;  /* 0x0000680017047625 */ /* 0x000fca00078e020e */
[----:B------:R-:W2:Y:S04]  /*2740*/  @!P1 LDG.E.EF.64 R30, [R4.64] ;  /* 0x00000006041e9981 */ /* 0x000ea8000c0e1b00 */
[----:B------:R-:W-:Y:S04]  /*2750*/  LDS R2, [RZ] ;  /* 0x00000000ff027984 */ /* 0x000fe80000000800 */
[----:B------:R-:W-:Y:S04]  /*2760*/  LDS R3, [0x40] ;  /* 0x00004000ff037984 */ /* 0x000fe80000000800 */
[----:B------:R-:W-:Y:S04]  /*2770*/  LDS R15, [0x80] ;  /* 0x00008000ff0f7984 */ /* 0x000fe80000000800 */
[----:B------:R-:W3:Y:S04]  /*2780*/  LDS R24, [0xc0] ;  /* 0x0000c000ff187984 */ /* 0x000ee80000000800 */
[----:B------:R-:W-:Y:S01]  /*2790*/  BAR.SYNC.DEFER_BLOCKING 0x0 ;  /* 0x0000000000007b1d */ /* 0x000fe20000010000 */
[----:B------:R-:W-:-:S05]  /*27a0*/  LOP3.LUT R22, R22, 0x3000, RZ, 0xfc, !PT ;  /* 0x0000300016167812 */ /* 0x000fca00078efcff */
[----:B------:R-:W-:-:S04]  /*27b0*/  IMAD.WIDE.U32 R28, R22, R14, c[0x0][0x170] ;  /* 0x00005c00161c7625 */ /* 0x000fc800078e000e */
[----:B0-----:R-:W-:Y:S01]  /*27c0*/  IMAD.WIDE.U32 R6, R22, R19, c[0x0][0x168] ;  /* 0x00005a0016067625 */ /* 0x001fe200078e0013 */
[----:B--2---:R0:W-:Y:S04]  /*27d0*/  STS.64 [R20], R30 ;  /* 0x0000001e14007388 */ /* 0x0041e80000000a00 */
[----:B------:R-:W-:Y:S06]  /*27e0*/  BAR.SYNC.DEFER_BLOCKING 0x0 ;  /* 0x0000000000007b1d */ /* 0x000fec0000010000 */
[----:B------:R-:W2:Y:S04]  /*27f0*/  LDG.E.EL R28, [R28.64] ;  /* 0x000000061c1c7981 */ /* 0x000ea8000c2e1900 */
[----:B------:R-:W0:Y:S04]  /*2800*/  LDG.E.EL R26, [R8.64+0x4800] ;  /* 0x00480006081a7981 */ /* 0x000e28000c2e1900 */
[----:B------:R-:W4:Y:S04]  /*2810*/  LDG.E.EL.64 R6, [R6.64] ;  /* 0x0000000606067981 */ /* 0x000f28000c2e1b00 */
[----:B-1----:R-:W5:Y:S04]  /*2820*/  LDG.E.EL.64 R12, [R10.64+0x9000] ;  /* 0x009000060a0c7981 */ /* 0x002f68000c2e1b00 */
[----:B------:R-:W1:Y:S04]  /*2830*/  LDS R5, [R25+0x808] ;  /* 0x0008080019057984 */ /* 0x000e680000000800 */
[----:B------:R-:W0:Y:S01]  /*2840*/  LDS R21, [R25] ;  /* 0x0000000019157984 */ /* 0x000e220000000800 */
[----:B------:R-:W-:-:S04]  /*2850*/  IMAD.MOV.U32 R32, RZ, RZ, 0x39aaaaab ;  /* 0x39aaaaabff207424 */ /* 0x000fc800078e00ff */
[-C--:B---3--:R-:W-:Y:S01]  /*2860*/  FFMA R4, R24, R32.reuse, 9.9999999747524270788e-07 ;  /* 0x358637bd18047423 */ /* 0x088fe20000000020 */
[----:B------:R-:W-:-:S05]  /*2870*/  FFMA R15, R15, R32, 9.9999999747524270788e-07 ;  /* 0x358637bd0f0f7423 */ /* 0x000fca0000000020 */
[----:B------:R-:W3:Y:S01]  /*2880*/  MUFU.RSQ R4, R4 ;  /* 0x0000000400047308 */ /* 0x000ee20000001400 */
[----:B------:R-:W-:Y:S01]  /*2890*/  CS2R R42, SRZ ;  /* 0x00000000002a7805 */ /* 0x000fe2000001ff00 */
[----:B------:R-:W-:Y:S01]  /*28a0*/  IMAD.WIDE R36, R23, R14, c[0x0][0x1a8] ;  /* 0x00006a0017247625 */ /* 0x000fe200078e020e */
[----:B------:R-:W-:Y:S01]  /*28b0*/  BAR.SYNC.DEFER_BLOCKING 0x0 ;  /* 0x0000000000007b1d */ /* 0x000fe20000010000 */
[C---:B--2---:R-:W-:Y:S02]  /*28c0*/  PRMT R24, R28.reuse, 0x7632, R24 ;  /* 0x000076321c187816 */ /* 0x044fe40000000018 */
[----:B------:R-:W-:-:S03]  /*28d0*/  IMAD.U32 R29, R28, 0x10000, RZ ;  /* 0x000100001c1d7824 */ /* 0x000fc600078e00ff */
[----:B------:R-:W-:Y:S02]  /*28e0*/  IMAD.U32 R24, R24, 0x10000, RZ ;  /* 0x0001000018187824 */ /* 0x000fe400078e00ff */
[----:B0-----:R-:W-:Y:S02]  /*28f0*/  IMAD.U32 R31, R26, 0x10000, RZ ;  /* 0x000100001a1f7824 */ /* 0x001fe400078e00ff */
[----:B----4-:R-:W-:Y:S01]  /*2900*/  FADD R24, R7, R24 ;  /* 0x0000001807187221 */ /* 0x010fe20000000000 */
[----:B------:R-:W-:Y:S01]  /*2910*/  FADD R28, R6, R29 ;  /* 0x0000001d061c7221 */ /* 0x000fe20000000000 */
[----:B------:R-:W0:Y:S01]  /*2920*/  MUFU.RSQ R7, R15 ;  /* 0x0000000f00077308 */ /* 0x000e220000001400 */
[----:B------:R-:W-:Y:S01]  /*2930*/  PRMT R26, R26, 0x7632, R26 ;  /* 0x000076321a1a7816 */ /* 0x000fe2000000001a */
[----:B-----5:R-:W-:Y:S01]  /*2940*/  FADD R30, R12, R31 ;  /* 0x0000001f0c1e7221 */ /* 0x020fe20000000000 */
[C---:B-1----:R-:W-:Y:S01]  /*2950*/  PRMT R6, R5.reuse, 0x7632, R6 ;  /* 0x0000763205067816 */ /* 0x042fe20000000006 */
[----:B------:R-:W-:Y:S01]  /*2960*/  IMAD.U32 R12, R5, 0x10000, RZ ;  /* 0x00010000050c7824 */ /* 0x000fe200078e00ff */
[----:B------:R-:W-:Y:S01]  /*2970*/  PRMT R5, R21, 0x7632, R5 ;  /* 0x0000763215057816 */ /* 0x000fe20000000005 */
[----:B------:R-:W-:-:S02]  /*2980*/  IMAD.U32 R26, R26, 0x10000, RZ ;  /* 0x000100001a1a7824 */ /* 0x000fc400078e00ff */
[----:B------:R-:W-:Y:S02]  /*2990*/  IMAD.U32 R29, R21, 0x10000, RZ ;  /* 0x00010000151d7824 */ /* 0x000fe400078e00ff */
[----:B------:R-:W-:Y:S02]  /*29a0*/  IMAD.U32 R6, R6, 0x10000, RZ ;  /* 0x0001000006067824 */ /* 0x000fe400078e00ff */
[----:B------:R-:W-:Y:S01]  /*29b0*/  IMAD.U32 R21, R5, 0x10000, RZ ;  /* 0x0001000005157824 */ /* 0x000fe200078e00ff */
[----:B------:R-:W-:Y:S01]  /*29c0*/  FADD R31, R13, R26 ;  /* 0x0000001a0d1f7221 */ /* 0x000fe20000000000 */
[C---:B------:R-:W-:Y:S01]  /*29d0*/  FADD R5, -R3.reuse, R12 ;  /* 0x0000000c03057221 */ /* 0x040fe20000000100 */
[----:B------:R-:W-:Y:S01]  /*29e0*/  FADD R13, -R3, R6 ;  /* 0x00000006030d7221 */ /* 0x000fe20000000100 */
[C---:B------:R-:W-:Y:S01]  /*29f0*/  FADD R12, -R2.reuse, R29 ;  /* 0x0000001d020c7221 */ /* 0x040fe20000000100 */
[----:B------:R-:W-:Y:S01]  /*2a00*/  FADD R6, -R2, R21 ;  /* 0x0000001502067221 */ /* 0x000fe20000000100 */
[----:B------:R-:W-:Y:S01]  /*2a10*/  FADD R28, R28, 1 ;  /* 0x3f8000001c1c7421 */ /* 0x000fe20000000000 */
[----:B---3--:R-:W-:Y:S01]  /*2a20*/  FMUL R5, R4, R5 ;  /* 0x0000000504057220 */ /* 0x008fe20000400000 */
[C---:B0-----:R-:W-:Y:S01]  /*2a30*/  FMUL R15, R7.reuse, R12 ;  /* 0x0000000c070f7220 */ /* 0x041fe20000400000 */
[----:B------:R-:W-:Y:S01]  /*2a40*/  FADD R24, R24, 1 ;  /* 0x3f80000018187421 */ /* 0x000fe20000000000 */
[----:B------:R-:W-:Y:S01]  /*2a50*/  FMUL R6, R7, R6 ;  /* 0x0000000607067220 */ /* 0x000fe20000400000 */
[----:B------:R-:W-:Y:S01]  /*2a60*/  FMUL R13, R4, R13 ;  /* 0x0000000d040d7220 */ /* 0x000fe20000400000 */
[-CC-:B------:R-:W-:Y:S01]  /*2a70*/  FFMA R12, R5, R28.reuse, R30.reuse ;  /* 0x0000001c050c7223 */ /* 0x180fe2000000001e */
[----:B------:R-:W-:Y:S01]  /*2a80*/  FFMA R5, R15, R28, R30 ;  /* 0x0000001c0f057223 */ /* 0x000fe2000000001e */
[-CC-:B------:R-:W-:Y:S01]  /*2a90*/  FFMA R6, R6, R24.reuse, R31.reuse ;  /* 0x0000001806067223 */ /* 0x180fe2000000001f */
[----:B------:R-:W-:-:S04]  /*2aa0*/  FFMA R13, R13, R24, R31 ;  /* 0x000000180d0d7223 */ /* 0x000fc8000000001f */
[----:B------:R-:W-:Y:S02]  /*2ab0*/  F2FP.BF16.PACK_AB R24, R6, R5 ;  /* 0x000000050618723e */ /* 0x000fe400000010ff */
[----:B------:R-:W-:-:S03]  /*2ac0*/  F2FP.BF16.PACK_AB R26, R13, R12 ;  /* 0x0000000c0d1a723e */ /* 0x000fc600000010ff */
[----:B------:R-:W-:Y:S04]  /*2ad0*/  STS [R25], R24 ;  /* 0x0000001819007388 */ /* 0x000fe80000000800 */
[----:B------:R-:W-:Y:S04]  /*2ae0*/  STS [R25+0x808], R26 ;  /* 0x0008081a19007388 */ /* 0x000fe80000000800 */
[----:B------:R-:W-:Y:S06]  /*2af0*/  BAR.SYNC.DEFER_BLOCKING 0x0 ;  /* 0x0000000000007b1d */ /* 0x000fec0000010000 */
[----:B------:R-:W0:Y:S01]  /*2b00*/  LDS.64 R38, [R20] ;  /* 0x0000000014267984 */ /* 0x000e220000000a00 */
[----:B------:R-:W-:-:S03]  /*2b10*/  IMAD.WIDE R28, R27, R14, c[0x0][0x1a0] ;  /* 0x000068001b1c7625 */ /* 0x000fc600078e020e */
[----:B0-----:R0:W-:Y:S04]  /*2b20*/  @!P1 STG.E.64 [R36.64], R38 ;  /* 0x0000002624009986 */ /* 0x0011e8000c101b06 */
[----:B------:R-:W0:Y:S04]  /*2b30*/  @!P1 LDG.E.EF.64 R42, [R28.64] ;  /* 0x000000061c2a9981 */ /* 0x000e28000c0e1b00 */
[----:B------:R-:W-:Y:S01]  /*2b40*/  BAR.SYNC.DEFER_BLOCKING 0x0 ;  /* 0x0000000000007b1d */ /* 0x000fe20000010000 */
[----:B------:R-:W-:-:S05]  /*2b50*/  LOP3.LUT R30, R22, 0x400, RZ, 0xfc, !PT ;  /* 0x00000400161e7812 */ /* 0x000fca00078efcff */
[----:B------:R-:W-:-:S04]  /*2b60*/  IMAD.WIDE.U32 R34, R30, R14, c[0x0][0x170] ;  /* 0x00005c001e227625 */ /* 0x000fc800078e000e */
[----:B------:R-:W-:-:S04]  /*2b70*/  IMAD.WIDE.U32 R30, R30, R19, c[0x0][0x168] ;  /* 0x00005a001e1e7625 */ /* 0x000fc800078e0013 */
[----:B0-----:R-:W-:Y:S02]  /*2b80*/  IMAD.MOV.U32 R36, RZ, RZ, R42 ;  /* 0x000000ffff247224 */ /* 0x001fe400078e002a */
[----:B------:R-:W-:-:S05]  /*2b90*/  IMAD.MOV.U32 R37, RZ, RZ, R43 ;  /* 0x000000ffff257224 */ /* 0x000fca00078e002b */
[----:B------:R-:W-:Y:S04]  /*2ba0*/  STS.64 [R20], R36 ;  /* 0x0000002414007388 */ /* 0x000fe80000000a00 */
[----:B------:R-:W-:Y:S06]  /*2bb0*/  BAR.SYNC.DEFER_BLOCKING 0x0 ;  /* 0x0000000000007b1d */ /* 0x000fec0000010000 */
[----:B------:R-:W2:Y:S04]  /*2bc0*/  LDG.E.EL R34, [R34.64] ;  /* 0x0000000622227981 */ /* 0x000ea8000c2e1900 */
[----:B------:R-:W3:Y:S04]  /*2bd0*/  LDG.E.EL R26, [R8.64+0x5000] ;  /* 0x00500006081a7981 */ /* 0x000ee8000c2e1900 */
[----:B------:R-:W4:Y:S04]  /*2be0*/  LDG.E.EL.64 R30, [R30.64] ;  /* 0x000000061e1e7981 */ /* 0x000f28000c2e1b00 */
[----:B------:R-:W5:Y:S04]  /*2bf0*/  LDG.E.EL.64 R28, [R10.64+0xa000] ;  /* 0x00a000060a1c7981 */ /* 0x000f68000c2e1b00 */
[----:B------:R-:W0:Y:S04]  /*2c00*/  LDS R15, [R25+0x808] ;  /* 0x00080800190f7984 */ /* 0x000e280000000800 */
[----:B------:R-:W1:Y:S04]  /*2c10*/  LDS R23, [R25] ;  /* 0x0000000019177984 */ /* 0x000e680000000800 */
[----:B------:R-:W-:Y:S01]  /*2c20*/  BAR.SYNC.DEFER_BLOCKING 0x0 ;  /* 0x0000000000007b1d */ /* 0x000fe20000010000 */
[C---:B--2---:R-:W-:Y:S01]  /*2c30*/  PRMT R21, R34.reuse, 0x7632, R21 ;  /* 0x0000763222157816 */ /* 0x044fe20000000015 */
[----:B------:R-:W-:-:S04]  /*2c40*/  IMAD.U32 R39, R34, 0x10000, RZ ;  /* 0x0001000022277824 */ /* 0x000fc800078e00ff */
[----:B------:R-:W-:Y:S02]  /*2c50*/  IMAD.U32 R24, R21, 0x10000, RZ ;  /* 0x0001000015187824 */ /* 0x000fe400078e00ff */
[C---:B---3--:R-:W-:Y:S01]  /*2c60*/  IMAD.U32 R21, R26.reuse, 0x10000, RZ ;  /* 0x000100001a157824 */ /* 0x048fe200078e00ff */
[----:B------:R-:W-:Y:S01]  /*2c70*/  PRMT R26, R26, 0x7632, R26 ;  /* 0x000076321a1a7816 */ /* 0x000fe2000000001a */
[----:B----4-:R-:W-:Y:S01]  /*2c80*/  FADD R39, R30, R39 ;  /* 0x000000271e277221 */ /* 0x010fe20000000000 */
[----:B------:R-:W-:Y:S01]  /*2c90*/  FADD R32, R31, R24 ;  /* 0x000000181f207221 */ /* 0x000fe20000000000 */
[C---:B0-----:R-:W-:Y:S01]  /*2ca0*/  IMAD.U32 R24, R15.reuse, 0x10000, RZ ;  /* 0x000100000f187824 */ /* 0x041fe200078e00ff */
[--C-:B-----5:R-:W-:Y:S01]  /*2cb0*/  FADD R30, R28, R21.reuse ;  /* 0x000000151c1e7221 */ /* 0x120fe20000000000 */
[----:B------:R-:W-:Y:S01]  /*2cc0*/  IMAD.U32 R26, R26, 0x10000, RZ ;  /* 0x000100001a1a7824 */ /* 0x000fe200078e00ff */
[----:B------:R-:W-:Y:S02]  /*2cd0*/  PRMT R21, R15, 0x7632, R21 ;  /* 0x000076320f157816 */ /* 0x000fe40000000015 */
[----:B-1----:R-:W-:Y:S01]  /*2ce0*/  PRMT R15, R23, 0x7632, R15 ;  /* 0x00007632170f7816 */ /* 0x002fe2000000000f */
[----:B------:R-:W-:Y:S01]  /*2cf0*/  FADD R35, R29, R26 ;  /* 0x0000001a1d237221 */ /* 0x000fe20000000000 */
[----:B------:R-:W-:-:S02]  /*2d00*/  IMAD.U32 R31, R23, 0x10000, RZ ;  /* 0x00010000171f7824 */ /* 0x000fc400078e00ff */
[----:B------:R-:W-:Y:S02]  /*2d10*/  IMAD.U32 R26, R21, 0x10000, RZ ;  /* 0x00010000151a7824 */ /* 0x000fe400078e00ff */
[----:B------:R-:W-:Y:S01]  /*2d20*/  IMAD.U32 R23, R15, 0x10000, RZ ;  /* 0x000100000f177824 */ /* 0x000fe200078e00ff */
[C---:B------:R-:W-:Y:S01]  /*2d30*/  FADD R15, -R3.reuse, R24 ;  /* 0x00000018030f7221 */ /* 0x040fe20000000100 */
[C---:B------:R-:W-:Y:S01]  /*2d40*/  FADD R24, -R2.reuse, R31 ;  /* 0x0000001f02187221 */ /* 0x040fe20000000100 */
[----:B------:R-:W-:Y:S01]  /*2d50*/  FADD R21, -R3, R26 ;  /* 0x0000001a03157221 */ /* 0x000fe20000000100 */
[----:B------:R-:W-:Y:S01]  /*2d60*/  FADD R26, -R2, R23 ;  /* 0x00000017021a7221 */ /* 0x000fe20000000100 */
[----:B------:R-:W-:Y:S01]  /*2d70*/  FADD R28, R39, 1 ;  /* 0x3f800000271c7421 */ /* 0x000fe20000000000 */
[C---:B------:R-:W-:Y:S01]  /*2d80*/  FMUL R23, R7.reuse, R24 ;  /* 0x0000001807177220 */ /* 0x040fe20000400000 */
[----:B------:R-:W-:Y:S01]  /*2d90*/  FMUL R15, R4, R15 ;  /* 0x0000000f040f7220 */ /* 0x000fe20000400000 */
[----:B------:R-:W-:Y:S01]  /*2da0*/  FMUL R24, R7, R26 ;  /* 0x0000001a07187220 */ /* 0x000fe20000400000 */
[----:B------:R-:W-:Y:S01]  /*2db0*/  FADD R29, R32, 1 ;  /* 0x3f800000201d7421 */ /* 0x000fe20000000000 */
        /* <DEDUP_REMOVED lines=11> */
[----:B------:R-:W-:Y:S01]  /*2e70*/  CS2R R28, SRZ ;  /* 0x00000000001c7805 */ /* 0x000fe2000001ff00 */
[----:B------:R-:W-:-:S04]  /*2e80*/  IMAD.WIDE R30, R27, R14, c[0x0][0x1a8] ;  /* 0x00006a001b1e7625 */ /* 0x000fc800078e020e */
[----:B------:R-:W-:Y:S01]  /*2e90*/  IMAD.WIDE R34, R41, R14, c[0x0][0x1a0] ;  /* 0x0000680029227625 */ /* 0x000fe200078e020e */
[----:B0-----:R0:W-:Y:S04]  /*2ea0*/  @!P1 STG.E.64 [R30.64], R38 ;  /* 0x000000261e009986 */ /* 0x0011e8000c101b06 */
[----:B------:R-:W0:Y:S01]  /*2eb0*/  @!P1 LDG.E.EF.64 R28, [R34.64] ;  /* 0x00000006221c9981 */ /* 0x000e22000c0e1b00 */
[----:B------:R-:W-:-:S03]  /*2ec0*/  LOP3.LUT R22, R22, 0x800, RZ, 0xfc, !PT ;  /* 0x0000080016167812 */ /* 0x000fc600078efcff */
[----:B------:R-:W-:Y:S01]  /*2ed0*/  BAR.SYNC.DEFER_BLOCKING 0x0 ;  /* 0x0000000000007b1d */ /* 0x000fe20000010000 */
[----:B------:R-:W-:Y:S02]  /*2ee0*/  FSETP.GT.AND P5, PT, R5, +INF , PT ;  /* 0x7f8000000500780b */ /* 0x000fe40003fa4000 */
[----:B------:R-:W-:Y:S02]  /*2ef0*/  PLOP3.LUT P4, PT, PT, PT, UP0, 0x40, 0x0 ;  /* 0x000000000000781c */ /* 0x000fe40003f8e808 */
[----:B------:R-:W-:Y:S01]  /*2f00*/  FSETP.GT.AND P6, PT, R12, +INF , PT ;  /* 0x7f8000000c00780b */ /* 0x000fe20003fc4000 */
[----:B0-----:R-:W-:Y:S02]  /*2f10*/  IMAD.MOV.U32 R30, RZ, RZ, R28 ;  /* 0x000000ffff1e7224 */ /* 0x001fe400078e001c */
[----:B------:R-:W-:-:S05]  /*2f20*/  IMAD.MOV.U32 R31, RZ, RZ, R29 ;  /* 0x000000ffff1f7224 */ /* 0x000fca00078e001d */
[----:B------:R0:W-:Y:S04]  /*2f30*/  STS.64 [R20], R30 ;  /* 0x0000001e14007388 */ /* 0x0001e80000000a00 */
[----:B------:R-:W-:Y:S01]  /*2f40*/  BAR.SYNC.DEFER_BLOCKING 0x0 ;  /* 0x0000000000007b1d */ /* 0x000fe20000010000 */
[----:B------:R-:W-:-:S04]  /*2f50*/  IMAD.WIDE.U32 R28, R22, R14, c[0x0][0x170] ;  /* 0x00005c00161c7625 */ /* 0x000fc800078e000e */
[----:B------:R-:W-:Y:S01]  /*2f60*/  IMAD.WIDE.U32 R22, R22, R19, c[0x0][0x168] ;  /* 0x00005a0016167625 */ /* 0x000fe200078e0013 */
[----:B------:R1:W2:Y:S04]  /*2f70*/  LDG.E.EL R36, [R8.64+0x5800] ;  /* 0x0058000608247981 */ /* 0x0002a8000c2e1900 */
[----:B------:R3:W4:Y:S04]  /*2f80*/  LDG.E.EL R32, [R28.64] ;  /* 0x000000061c207981 */ /* 0x000728000c2e1900 */
[----:B------:R-:W5:Y:S04]  /*2f90*/  LDG.E.EL.64 R10, [R10.64+0xb000] ;  /* 0x00b000060a0a7981 */ /* 0x000f68000c2e1b00 */
[----:B------:R-:W5:Y:S01]  /*2fa0*/  LDG.E.EL.64 R22, [R22.64] ;  /* 0x0000000616167981 */ /* 0x000f62000c2e1b00 */
[----:B------:R-:W-:-:S02]  /*2fb0*/  FSEL R19, R5, +INF , !P5 ;  /* 0x7f80000005137808 */ /* 0x000fc40006800000 */
[----:B------:R-:W-:Y:S01]  /*2fc0*/  PLOP3.LUT P5, PT, PT, PT, UP0, 0x80, 0x0 ;  /* 0x000000000000781c */ /* 0x000fe20003faf008 */
[----:B------:R-:W0:Y:S01]  /*2fd0*/  LDS R27, [R25+0x808] ;  /* 0x00080800191b7984 */ /* 0x000e220000000800 */
[----:B-1----:R-:W-:Y:S02]  /*2fe0*/  FSEL R8, R19, +INF , P4 ;  /* 0x7f80000013087808 */ /* 0x002fe40002000000 */
[----:B------:R-:W-:Y:S01]  /*2ff0*/  FSEL R9, R12, +INF , !P6 ;  /* 0x7f8000000c097808 */ /* 0x000fe20007000000 */
[----:B---3--:R-:W1:Y:S04]  /*3000*/  LDS R29, [R25] ;  /* 0x00000000191d7984 */ /* 0x008e680000000800 */
[----:B------:R-:W-:Y:S01]  /*3010*/  BAR.SYNC.DEFER_BLOCKING 0x0 ;  /* 0x0000000000007b1d */ /* 0x000fe20000010000 */
[----:B------:R-:W-:-:S02]  /*3020*/  PLOP3.LUT P6, PT, PT, PT, UP0, 0x40, 0x0 ;  /* 0x000000000000781c */ /* 0x000fc40003fce808 */
[CC--:B------:R-:W-:Y:S02]  /*3030*/  FSETP.GEU.AND P4, PT, R8.reuse, R15.reuse, PT ;  /* 0x0000000f0800720b */ /* 0x0c0fe40003f8e000 */
[----:B------:R-:W-:Y:S02]  /*3040*/  FSEL R28, R9, +INF , P6 ;  /* 0x7f800000091c7808 */ /* 0x000fe40003000000 */
[C---:B------:R-:W-:Y:S02]  /*3050*/  FSEL R9, R8.reuse, R15, !P4 ;  /* 0x0000000f08097208 */ /* 0x040fe40006000000 */
[C---:B------:R-:W-:Y:S02]  /*3060*/  FSETP.NAN.AND P6, PT, R8.reuse, R8, PT ;  /* 0x000000080800720b */ /* 0x040fe40003fc8000 */
[----:B------:R-:W-:Y:S02]  /*3070*/  PLOP3.LUT P4, PT, PT, PT, UP0, 0x80, 0x0 ;  /* 0x000000000000781c */ /* 0x000fe40003f8f008 */
[----:B------:R-:W-:-:S02]  /*3080*/  @!P5 FSEL R8, R8, R9, P6 ;  /* 0x000000090808d208 */ /* 0x000fc40003000000 */
[CC--:B------:R-:W-:Y:S02]  /*3090*/  FSETP.GEU.AND P5, PT, R28.reuse, R21.reuse, PT ;  /* 0x000000151c00720b */ /* 0x0c0fe40003fae000 */
[C---:B------:R-:W-:Y:S02]  /*30a0*/  FSETP.NAN.AND P6, PT, R28.reuse, R28, PT ;  /* 0x0000001c1c00720b */ /* 0x040fe40003fc8000 */
[----:B------:R-:W-:Y:S02]  /*30b0*/  FSEL R9, R28, R21, !P5 ;  /* 0x000000151c097208 */ /* 0x000fe40006800000 */
[----:B------:R-:W-:-:S03]  /*30c0*/  FSETP.GT.AND P5, PT, R13, +INF , PT ;  /* 0x7f8000000d00780b */ /* 0x000fc60003fa4000 */
[----:B------:R-:W-:Y:S02]  /*30d0*/  @!P4 FSEL R28, R28, R9, P6 ;  /* 0x000000091c1cc208 */ /* 0x000fe40003000000 */
[----:B------:R-:W-:Y:S02]  /*30e0*/  PLOP3.LUT P6, PT, PT, PT, UP0, 0x40, 0x0 ;  /* 0x000000000000781c */ /* 0x000fe40003fce808 */
[----:B------:R-:W-:Y:S02]  /*30f0*/  FSEL R9, R13, +INF , !P5 ;  /* 0x7f8000000d097808 */ /* 0x000fe40006800000 */
[----:B------:R-:W-:Y:S02]  /*3100*/  FSETP.GT.AND P5, PT, R6, +INF , PT ;  /* 0x7f8000000600780b */ /* 0x000fe40003fa4000 */
[----:B------:R-:W-:Y:S02]  /*3110*/  PLOP3.LUT P4, PT, PT, PT, UP0, 0x80, 0x0 ;  /* 0x000000000000781c */ /* 0x000fe40003f8f008 */
[----:B------:R-:W-:-:S02]  /*3120*/  FSEL R9, R9, +INF , P6 ;  /* 0x7f80000009097808 */ /* 0x000fc40003000000 */
[----:B------:R-:W-:Y:S02]  /*3130*/  FSEL R19, R6, +INF , !P5 ;  /* 0x7f80000006137808 */ /* 0x000fe40006800000 */
[----:B------:R-:W-:Y:S02]  /*3140*/  PLOP3.LUT P5, PT, PT, PT, UP0, 0x40, 0x0 ;  /* 0x000000000000781c */ /* 0x000fe40003fae808 */
[-C--:B------:R-:W-:Y:S02]  /*3150*/  FSETP.GEU.AND P6, PT, R9, R26.reuse, PT ;  /* 0x0000001a0900720b */ /* 0x080fe40003fce000 */
[----:B------:R-:W-:Y:S02]  /*3160*/  FSEL R19, R19, +INF , P5 ;  /* 0x7f80000013137808 */ /* 0x000fe40002800000 */
[----:B0-----:R-:W-:Y:S02]  /*3170*/  FSEL R30, R9, R26, !P6 ;  /* 0x0000001a091e7208 */ /* 0x001fe40007000000 */
[----:B------:R-:W-:-:S02]  /*3180*/  PLOP3.LUT P5, PT, PT, PT, UP0, 0x80, 0x0 ;  /* 0x000000000000781c */ /* 0x000fc40003faf008 */
[----:B------:R-:W-:-:S04]  /*3190*/  FSETP.NAN.AND P6, PT, R9, R9, PT ;  /* 0x000000090900720b */ /* 0x000fc80003fc8000 */
[----:B------:R-:W-:Y:S02]  /*31a0*/  @!P4 FSEL R9, R9, R30, P6 ;  /* 0x0000001e0909c208 */ /* 0x000fe40003000000 */
[CC--:B------:R-:W-:Y:S02]  /*31b0*/  FSETP.GEU.AND P6, PT, R19.reuse, R24.reuse, PT ;  /* 0x000000181300720b */ /* 0x0c0fe40003fce000 */
[C---:B------:R-:W-:Y:S02]  /*31c0*/  FSETP.NAN.AND P4, PT, R19.reuse, R19, PT ;  /* 0x000000131300720b */ /* 0x040fe40003f88000 */
[----:B------:R-:W-:-:S04]  /*31d0*/  FSEL R30, R19, R24, !P6 ;  /* 0x00000018131e7208 */ /* 0x000fc80007000000 */
[----:B------:R-:W-:Y:S01]  /*31e0*/  @!P5 FSEL R19, R19, R30, P4 ;  /* 0x0000001e1313d208 */ /* 0x000fe20002000000 */
[----:B------:R-:W-:Y:S01]  /*31f0*/  IMAD.U32 R30, R27, 0x10000, RZ ;  /* 0x000100001b1e7824 */ /* 0x000fe200078e00ff */
[----:B------:R-:W-:Y:S02]  /*3200*/  FSETP.NAN.AND P4, PT, R28, R28, PT ;  /* 0x0000001c1c00720b */ /* 0x000fe40003f88000 */
[----:B------:R-:W-:Y:S02]  /*3210*/  PLOP3.LUT P6, PT, PT, PT, UP0, 0x40, 0x0 ;  /* 0x000000000000781c */ /* 0x000fe40003fce808 */
[C---:B--2---:R-:W-:Y:S01]  /*3220*/  PRMT R31, R36.reuse, 0x7632, R31 ;  /* 0x00007632241f7816 */ /* 0x044fe2000000001f */
[----:B------:R-:W-:-:S04]  /*3230*/  IMAD.U32 R35, R36, 0x10000, RZ ;  /* 0x0001000024237824 */ /* 0x000fc800078e00ff */
[----:B------:R-:W-:Y:S02]  /*3240*/  IMAD.U32 R34, R31, 0x10000, RZ ;  /* 0x000100001f227824 */ /* 0x000fe400078e00ff */
[----:B----4-:R-:W-:Y:S01]  /*3250*/  IMAD.U32 R31, R32, 0x10000, RZ ;  /* 0x00010000201f7824 */ /* 0x010fe200078e00ff */
[----:B-----5:R-:W-:Y:S01]  /*3260*/  FADD R35, R10, R35 ;  /* 0x000000230a237221 */ /* 0x020fe20000000000 */
[----:B------:R-:W-:Y:S01]  /*3270*/  PRMT R10, R27, 0x7632, R10 ;  /* 0x000076321b0a7816 */ /* 0x000fe2000000000a */
[----:B------:R-:W-:Y:S01]  /*3280*/  FADD R34, R11, R34 ;  /* 0x000000220b227221 */ /* 0x000fe20000000000 */
[----:B------:R-:W-:Y:S01]  /*3290*/  FADD R11, -R3, R30 ;  /* 0x0000001e030b7221 */ /* 0x000fe20000000100 */
[----:B------:R-:W-:Y:S01]  /*32a0*/  FADD R22, R22, R31 ;  /* 0x0000001f16167221 */ /* 0x000fe20000000000 */
[----:B------:R-:W-:Y:S01]  /*32b0*/  PRMT R32, R32, 0x7632, R32 ;  /* 0x0000763220207816 */ /* 0x000fe20000000020 */
[----:B------:R-:W-:Y:S01]  /*32c0*/  IMAD.U32 R10, R10, 0x10000, RZ ;  /* 0x000100000a0a7824 */ /* 0x000fe200078e00ff */
[C---:B-1----:R-:W-:Y:S01]  /*32d0*/  PRMT R27, R29.reuse, 0x7632, R27 ;  /* 0x000076321d1b7816 */ /* 0x042fe2000000001b */
[----:B------:R-:W-:Y:S01]  /*32e0*/  FADD R31, R22, 1 ;  /* 0x3f800000161f7421 */ /* 0x000fe20000000000 */
[----:B------:R-:W-:Y:S01]  /*32f0*/  FMUL R22, R4, R11 ;  /* 0x0000000b04167220 */ /* 0x000fe20000400000 */
[----:B------:R-:W-:Y:S01]  /*3300*/  IMAD.U32 R29, R29, 0x10000, RZ ;  /* 0x000100001d1d7824 */ /* 0x000fe200078e00ff */
[----:B------:R-:W-:Y:S01]  /*3310*/  FADD R11, -R3, R10 ;  /* 0x0000000a030b7221 */ /* 0x000fe20000000100 */
[----:B------:R-:W-:Y:S01]  /*3320*/  IMAD.U32 R32, R32, 0x10000, RZ ;  /* 0x0001000020207824 */ /* 0x000fe200078e00ff */
[----:B------:R-:W-:Y:S01]  /*3330*/  FFMA R3, R22, R31, R35 ;  /* 0x0000001f16037223 */ /* 0x000fe20000000023 */
[----:B------:R-:W-:Y:S01]  /*3340*/  FADD R10, -R2, R29 ;  /* 0x0000001d020a7221 */ /* 0x000fe20000000100 */
[----:B------:R-:W-:Y:S01]  /*3350*/  IMAD.U32 R27, R27, 0x10000, RZ ;  /* 0x000100001b1b7824 */ /* 0x000fe200078e00ff */
[----:B------:R-:W-:Y:S01]  /*3360*/  FADD R23, R23, R32 ;  /* 0x0000002017177221 */ /* 0x000fe20000000000 */
[----:B------:R-:W-:Y:S01]  /*3370*/  FMUL R4, R4, R11 ;  /* 0x0000000b04047220 */ /* 0x000fe20000400000 */
[----:B------:R-:W-:Y:S01]  /*3380*/  FMUL R10, R7, R10 ;  /* 0x0000000a070a7220 */ /* 0x000fe20000400000 */
[----:B------:R-:W-:Y:S01]  /*3390*/  FADD R2, -R2, R27 ;  /* 0x0000001b02027221 */ /* 0x000fe20000000100 */
[----:B------:R-:W-:Y:S01]  /*33a0*/  FSETP.GEU.AND P5, PT, R28, R3, PT ;  /* 0x000000031c00720b */ /* 0x000fe20003fae000 */
[----:B------:R-:W-:Y:S01]  /*33b0*/  FADD R23, R23, 1 ;  /* 0x3f80000017177421 */ /* 0x000fe20000000000 */
[----:B------:R-:W-:Y:S01]  /*33c0*/  FFMA R11, R10, R31, R35 ;  /* 0x0000001f0a0b7223 */ /* 0x000fe20000000023 */
[----:B------:R-:W-:Y:S01]  /*33d0*/  FMUL R7, R7, R2 ;  /* 0x0000000207077220 */ /* 0x000fe20000400000 */
[----:B------:R-:W-:Y:S01]  /*33e0*/  FSEL R27, R28, R3, !P5 ;  /* 0x000000031c1b7208 */ /* 0x000fe20006800000 */
[----:B------:R-:W-:-:S02]  /*33f0*/  FFMA R2, R4, R23, R34 ;  /* 0x0000001704027223 */ /* 0x000fc40000000022 */
[----:B------:R-:W-:Y:S01]  /*3400*/  FFMA R4, R7, R23, R34 ;  /* 0x0000001707047223 */ /* 0x000fe20000000022 */
[----:B------:R-:W-:Y:S02]  /*3410*/  FSEL R27, R28, R27, P4 ;  /* 0x0000001b1c1b7208 */ /* 0x000fe40002000000 */
[CC--:B------:R-:W-:Y:S02]  /*3420*/  FSETP.GEU.AND P5, PT, R8.reuse, R11.reuse, PT ;  /* 0x0000000b0800720b */ /* 0x0c0fe40003fae000 */
[----:B------:R-:W-:Y:S02]  /*3430*/  FSETP.GEU.AND P4, PT, R9, R2, PT ;  /* 0x000000020900720b */ /* 0x000fe40003f8e000 */
[----:B------:R-:W-:Y:S02]  /*3440*/  FSEL R27, R27, R28, P6 ;  /* 0x0000001c1b1b7208 */ /* 0x000fe40003000000 */
[----:B------:R-:W-:Y:S02]  /*3450*/  FSEL R7, R8, R11, !P5 ;  /* 0x0000000b08077208 */ /* 0x000fe40006800000 */
[----:B------:R-:W-:-:S02]  /*3460*/  FSETP.GEU.AND P6, PT, R19, R4, PT ;  /* 0x000000041300720b */ /* 0x000fc40003fce000 */
[C---:B------:R-:W-:Y:S02]  /*3470*/  FSETP.NAN.AND P5, PT, R9.reuse, R9, PT ;  /* 0x000000090900720b */ /* 0x040fe40003fa8000 */
[----:B------:R-:W-:Y:S02]  /*3480*/  FSEL R22, R9, R2, !P4 ;  /* 0x0000000209167208 */ /* 0x000fe40006000000 */
[----:B------:R-:W-:Y:S02]  /*3490*/  FSEL R10, R19, R4, !P6 ;  /* 0x00000004130a7208 */ /* 0x000fe40007000000 */
[----:B------:R-:W-:Y:S02]  /*34a0*/  PLOP3.LUT P4, PT, PT, PT, UP0, 0x40, 0x0 ;  /* 0x000000000000781c */ /* 0x000fe40003f8e808 */
[----:B------:R-:W-:Y:S02]  /*34b0*/  FSEL R22, R9, R22, P5 ;  /* 0x0000001609167208 */ /* 0x000fe40002800000 */
[----:B------:R-:W-:-:S02]  /*34c0*/  FSETP.NAN.AND P6, PT, R8, R8, PT ;  /* 0x000000080800720b */ /* 0x000fc40003fc8000 */
[C---:B------:R-:W-:Y:S02]  /*34d0*/  FSETP.NAN.AND P5, PT, R19.reuse, R19, PT ;  /* 0x000000131300720b */ /* 0x040fe40003fa8000 */
[----:B------:R-:W-:Y:S02]  /*34e0*/  FSEL R28, R22, R9, P4 ;  /* 0x00000009161c7208 */ /* 0x000fe40002000000 */
[----:B------:R-:W-:Y:S02]  /*34f0*/  FSEL R7, R8, R7, P6 ;  /* 0x0000000708077208 */ /* 0x000fe40003000000 */
[----:B------:R-:W-:Y:S02]  /*3500*/  PLOP3.LUT P6, PT, PT, PT, UP0, 0x40, 0x0 ;  /* 0x000000000000781c */ /* 0x000fe40003fce808 */
[----:B------:R-:W-:Y:S02]  /*3510*/  FSEL R10, R19, R10, P5 ;  /* 0x0000000a130a7208 */ /* 0x000fe40002800000 */
[----:B------:R-:W-:-:S02]  /*3520*/  PLOP3.LUT P4, PT, PT, PT, UP0, 0x40, 0x0 ;  /* 0x000000000000781c */ /* 0x000fc40003f8e808 */
[----:B------:R-:W-:Y:S02]  /*3530*/  FSETP.GEU.AND P5, PT, R27, R28, PT ;  /* 0x0000001c1b00720b */ /* 0x000fe40003fae000 */
[----:B------:R-:W-:Y:S02]  /*3540*/  FSEL R22, R7, R8, P6 ;  /* 0x0000000807167208 */ /* 0x000fe40003000000 */
[----:B------:R-:W-:-:S04]  /*3550*/  FSEL R10, R10, R19, P4 ;  /* 0x000000130a0a7208 */ /* 0x000fc80002000000 */
[----:B------:R-:W-:Y:S02]  /*3560*/  FSETP.GEU.AND P4, PT, R22, R10, PT ;  /* 0x0000000a1600720b */ /* 0x000fe40003f8e000 */
[----:B------:R-:W-:-:S04]  /*3570*/  FSETP.NAN.AND P6, PT, R27, R27, PT ;  /* 0x0000001b1b00720b */ /* 0x000fc80003fc8000 */
[----:B------:R-:W-:Y:S02]  /*3580*/  @P5 FSEL R27, R27, R28, P6 ;  /* 0x0000001c1b1b5208 */ /* 0x000fe40003000000 */
[----:B------:R-:W-:-:S03]  /*3590*/  FSETP.NAN.AND P5, PT, R22, R22, PT ;  /* 0x000000161600720b */ /* 0x000fc60003fa8000 */
[----:B------:R-:W0:Y:S02]  /*35a0*/  SHFL.BFLY PT, R8, R27, 0x10, 0x1f ;  /* 0x0e001f001b087f89 */ /* 0x000e2400000e0000 */
[----:B------:R-:W-:-:S05]  /*35b0*/  @P4 FSEL R22, R22, R10, P5 ;  /* 0x0000000a16164208 */ /* 0x000fca0002800000 */
[----:B------:R-:W1:Y:S01]  /*35c0*/  SHFL.BFLY PT, R7, R22, 0x10, 0x1f ;  /* 0x0e001f0016077f89 */ /* 0x000e6200000e0000 */
[C---:B------:R-:W-:Y:S02]  /*35d0*/  FSETP.NAN.AND P5, PT, R27.reuse, R27, PT ;  /* 0x0000001b1b00720b */ /* 0x040fe40003fa8000 */
[----:B------:R-:W-:Y:S02]  /*35e0*/  FSETP.NAN.AND P4, PT, R22, R22, PT ;  /* 0x000000161600720b */ /* 0x000fe40003f88000 */
[----:B0-----:R-:W-:-:S09]  /*35f0*/  FSETP.GEU.AND P6, PT, R27, R8, PT ;  /* 0x000000081b00720b */ /* 0x001fd20003fce000 */
[----:B------:R-:W-:Y:S02]  /*3600*/  @!P5 FSEL R27, R27, R8, !P6 ;  /* 0x000000081b1bd208 */ /* 0x000fe40007000000 */
[----:B-1----:R-:W-:-:S03]  /*3610*/  FSETP.GEU.AND P5, PT, R22, R7, PT ;  /* 0x000000071600720b */ /* 0x002fc60003fae000 */
[----:B------:R-:W0:Y:S01]  /*3620*/  SHFL.BFLY PT, R8, R27, 0x8, 0x1f ;  /* 0x0d001f001b087f89 */ /* 0x000e2200000e0000 */
[----:B------:R-:W-:-:S05]  /*3630*/  @!P4 FSEL R22, R22, R7, !P5 ;  /* 0x000000071616c208 */ /* 0x000fca0006800000 */
[----:B------:R-:W1:Y:S01]  /*3640*/  SHFL.BFLY PT, R7, R22, 0x8, 0x1f ;  /* 0x0d001f0016077f89 */ /* 0x000e6200000e0000 */
[C---:B------:R-:W-:Y:S02]  /*3650*/  FSETP.NAN.AND P5, PT, R27.reuse, R27, PT ;  /* 0x0000001b1b00720b */ /* 0x040fe40003fa8000 */
[----:B0-----:R-:W-:Y:S02]  /*3660*/  FSETP.GEU.AND P6, PT, R27, R8, PT ;  /* 0x000000081b00720b */ /* 0x001fe40003fce000 */
[----:B-1----:R-:W-:-:S11]  /*3670*/  FSETP.GEU.AND P4, PT, R22, R7, PT ;  /* 0x000000071600720b */ /* 0x002fd60003f8e000 */
[----:B------:R-:W-:Y:S02]  /*3680*/  @P6 FSEL R27, R27, R8, P5 ;  /* 0x000000081b1b6208 */ /* 0x000fe40002800000 */
[----:B------:R-:W-:-:S03]  /*3690*/  FSETP.NAN.AND P5, PT, R22, R22, PT ;  /* 0x000000161600720b */ /* 0x000fc60003fa8000 */
[----:B------:R-:W0:Y:S01]  /*36a0*/  SHFL.BFLY PT, R8, R27, 0x4, 0x1f ;  /* 0x0c801f001b087f89 */ /* 0x000e2200000e0000 */
[----:B------:R-:W-:-:S05]  /*36b0*/  @P4 FSEL R22, R22, R7, P5 ;  /* 0x0000000716164208 */ /* 0x000fca0002800000 */
[----:B------:R-:W1:Y:S01]  /*36c0*/  SHFL.BFLY PT, R7, R22, 0x4, 0x1f ;  /* 0x0c801f0016077f89 */ /* 0x000e6200000e0000 */
[C---:B------:R-:W-:Y:S02]  /*36d0*/  FSETP.NAN.AND P5, PT, R27.reuse, R27, PT ;  /* 0x0000001b1b00720b */ /* 0x040fe40003fa8000 */
[----:B0-----:R-:W-:Y:S02]  /*36e0*/  FSETP.GEU.AND P6, PT, R27, R8, PT ;  /* 0x000000081b00720b */ /* 0x001fe40003fce000 */
[----:B-1----:R-:W-:-:S11]  /*36f0*/  FSETP.GEU.AND P4, PT, R22, R7, PT ;  /* 0x000000071600720b */ /* 0x002fd60003f8e000 */
[----:B------:R-:W-:Y:S02]  /*3700*/  @P6 FSEL R27, R27, R8, P5 ;  /* 0x000000081b1b6208 */ /* 0x000fe40002800000 */
[----:B------:R-:W-:-:S03]  /*3710*/  FSETP.NAN.AND P5, PT, R22, R22, PT ;  /* 0x000000161600720b */ /* 0x000fc60003fa8000 */
[----:B------:R-:W0:Y:S01]  /*3720*/  SHFL.BFLY PT, R8, R27, 0x2, 0x1f ;  /* 0x0c401f001b087f89 */ /* 0x000e2200000e0000 */
[----:B------:R-:W-:Y:S02]  /*3730*/  @P4 FSEL R22, R22, R7, P5 ;  /* 0x0000000716164208 */ /* 0x000fe40002800000 */
[C---:B------:R-:W-:Y:S02]  /*3740*/  FSETP.GEU.AND P4, PT, R13.reuse, -INF , PT ;  /* 0xff8000000d00780b */ /* 0x040fe40003f8e000 */
[----:B------:R-:W-:Y:S02]  /*3750*/  PLOP3.LUT P6, PT, PT, PT, UP0, 0x40, 0x0 ;  /* 0x000000000000781c */ /* 0x000fe40003fce808 */
[----:B------:R-:W-:Y:S01]  /*3760*/  FSEL R13, R13, -INF , P4 ;  /* 0xff8000000d0d7808 */ /* 0x000fe20002000000 */
[----:B------:R-:W1:Y:S01]  /*3770*/  SHFL.BFLY PT, R7, R22, 0x2, 0x1f ;  /* 0x0c401f0016077f89 */ /* 0x000e6200000e0000 */
[----:B------:R-:W-:Y:S02]  /*3780*/  PLOP3.LUT P5, PT, PT, PT, UP0, 0x80, 0x0 ;  /* 0x000000000000781c */ /* 0x000fe40003faf008 */
[----:B------:R-:W-:-:S04]  /*3790*/  FSEL R13, R13, -INF , P6 ;  /* 0xff8000000d0d7808 */ /* 0x000fc80003000000 */
[CC--:B------:R-:W-:Y:S02]  /*37a0*/  FSETP.GT.AND P4, PT, R13.reuse, R26.reuse, PT ;  /* 0x0000001a0d00720b */ /* 0x0c0fe40003f84000 */
[C---:B------:R-:W-:Y:S02]  /*37b0*/  FSETP.NAN.AND P6, PT, R13.reuse, R13, PT ;  /* 0x0000000d0d00720b */ /* 0x040fe40003fc8000 */
[C---:B------:R-:W-:Y:S02]  /*37c0*/  FSEL R26, R13.reuse, R26, P4 ;  /* 0x0000001a0d1a7208 */ /* 0x040fe40002000000 */
[----:B------:R-:W-:Y:S02]  /*37d0*/  F2FP.BF16.PACK_AB R10, R4, R11 ;  /* 0x0000000b040a723e */ /* 0x000fe400000010ff */
[----:B------:R-:W-:Y:S02]  /*37e0*/  @!P5 FSEL R13, R13, R26, P6 ;  /* 0x0000001a0d0dd208 */ /* 0x000fe40003000000 */
[----:B------:R-:W-:Y:S01]  /*37f0*/  F2FP.BF16.PACK_AB R26, R2, R3 ;  /* 0x00000003021a723e */ /* 0x000fe200000010ff */
[----:B------:R-:W-:Y:S01]  /*3800*/  STS [R25], R10 ;  /* 0x0000000a19007388 */ /* 0x000fe20000000800 */
[----:B0-----:R-:W-:-:S03]  /*3810*/  FSETP.GEU.AND P4, PT, R27, R8, PT ;  /* 0x000000081b00720b */ /* 0x001fc60003f8e000 */
[----:B------:R-:W-:Y:S04]  /*3820*/  STS [R25+0x808], R26 ;  /* 0x0008081a19007388 */ /* 0x000fe80000000800 */
[----:B------:R-:W-:Y:S01]  /*3830*/  BAR.SYNC.DEFER_BLOCKING 0x0 ;  /* 0x0000000000007b1d */ /* 0x000fe20000010000 */
[----:B-1----:R-:W-:Y:S02]  /*3840*/  FSETP.GEU.AND P5, PT, R22, R7, PT ;  /* 0x000000071600720b */ /* 0x002fe40003fae000 */
[----:B------:R-:W-:-:S04]  /*3850*/  FSETP.NAN.AND P6, PT, R27, R27, PT ;  /* 0x0000001b1b00720b */ /* 0x000fc80003fc8000 */
[----:B------:R-:W-:Y:S02]  /*3860*/  @P4 FSEL R27, R27, R8, P6 ;  /* 0x000000081b1b4208 */ /* 0x000fe40003000000 */
[----:B------:R-:W-:-:S05]  /*3870*/  FSETP.NAN.AND P4, PT, R22, R22, PT ;  /* 0x000000161600720b */ /* 0x000fca0003f88000 */
[----:B------:R-:W-:Y:S02]  /*3880*/  @P5 FSEL R22, R22, R7, P4 ;  /* 0x0000000716165208 */ /* 0x000fe40002000000 */
[----:B------:R-:W-:-:S03]  /*3890*/  FSETP.GEU.AND P4, PT, R12, -INF , PT ;  /* 0xff8000000c00780b */ /* 0x000fc60003f8e000 */
[----:B------:R-:W0:Y:S01]  /*38a0*/  SHFL.BFLY PT, R7, R22, 0x1, 0x1f ;  /* 0x0c201f0016077f89 */ /* 0x000e2200000e0000 */
[----:B------:R-:W-:Y:S02]  /*38b0*/  PLOP3.LUT P5, PT, PT, PT, UP0, 0x40, 0x0 ;  /* 0x000000000000781c */ /* 0x000fe40003fae808 */
[----:B------:R-:W-:Y:S01]  /*38c0*/  FSEL R12, R12, -INF , P4 ;  /* 0xff8000000c0c7808 */ /* 0x000fe20002000000 */
[----:B------:R-:W1:Y:S01]  /*38d0*/  LDS.64 R8, [R20] ;  /* 0x0000000014087984 */ /* 0x000e620000000a00 */
[----:B------:R-:W-:Y:S02]  /*38e0*/  PLOP3.LUT P4, PT, PT, PT, UP0, 0x80, 0x0 ;  /* 0x000000000000781c */ /* 0x000fe40003f8f008 */
[----:B------:R-:W-:Y:S02]  /*38f0*/  FSEL R12, R12, -INF , P5 ;  /* 0xff8000000c0c7808 */ /* 0x000fe40002800000 */
[----:B------:R-:W-:Y:S02]  /*3900*/  FSETP.GEU.AND P6, PT, R6, -INF , PT ;  /* 0xff8000000600780b */ /* 0x000fe40003fce000 */
[----:B------:R-:W-:-:S02]  /*3910*/  FSETP.GT.AND P5, PT, R12, R21, PT ;  /* 0x000000150c00720b */ /* 0x000fc40003fa4000 */
[----:B------:R-:W-:Y:S02]  /*3920*/  FSEL R6, R6, -INF , P6 ;  /* 0xff80000006067808 */ /* 0x000fe40003000000 */
[----:B------:R-:W-:Y:S02]  /*3930*/  PLOP3.LUT P6, PT, PT, PT, UP0, 0x40, 0x0 ;  /* 0x000000000000781c */ /* 0x000fe40003fce808 */
[C---:B------:R-:W-:Y:S02]  /*3940*/  FSEL R21, R12.reuse, R21, P5 ;  /* 0x000000150c157208 */ /* 0x040fe40002800000 */
[----:B------:R-:W-:Y:S02]  /*3950*/  FSETP.NAN.AND P5, PT, R12, R12, PT ;  /* 0x0000000c0c00720b */ /* 0x000fe40003fa8000 */
[----:B------:R-:W-:Y:S02]  /*3960*/  FSEL R19, R6, -INF , P6 ;  /* 0xff80000006137808 */ /* 0x000fe40003000000 */
[----:B------:R-:W-:-:S02]  /*3970*/  PLOP3.LUT P6, PT, PT, PT, UP0, 0x80, 0x0 ;  /* 0x000000000000781c */ /* 0x000fc40003fcf008 */
[----:B------:R-:W-:Y:S02]  /*3980*/  @!P4 FSEL R12, R12, R21, P5 ;  /* 0x000000150c0cc208 */ /* 0x000fe40002800000 */
[CC--:B------:R-:W-:Y:S02]  /*3990*/  FSETP.GT.AND P5, PT, R19.reuse, R24.reuse, PT ;  /* 0x000000181300720b */ /* 0x0c0fe40003fa4000 */
[----:B0-----:R-:W-:Y:S02]  /*39a0*/  FSETP.GEU.AND P4, PT, R22, R7, PT ;  /* 0x000000071600720b */ /* 0x001fe40003f8e000 */
[C---:B------:R-:W-:Y:S02]  /*39b0*/  FSEL R24, R19.reuse, R24, P5 ;  /* 0x0000001813187208 */ /* 0x040fe40002800000 */
[C---:B------:R-:W-:Y:S01]  /*39c0*/  FSETP.NAN.AND P5, PT, R19.reuse, R19, PT ;  /* 0x000000131300720b */ /* 0x040fe20003fa8000 */
[----:B------:R-:W0:Y:S03]  /*39d0*/  SHFL.BFLY PT, R10, R27, 0x1, 0x1f ;  /* 0x0c201f001b0a7f89 */ /* 0x000e2600000e0000 */
[----:B------:R-:W-:-:S02]  /*39e0*/  @!P6 FSEL R19, R19, R24, P5 ;  /* 0x000000181313e208 */ /* 0x000fc40002800000 */
[----:B------:R-:W-:-:S04]  /*39f0*/  FSETP.NAN.AND P5, PT, R22, R22, PT ;  /* 0x000000161600720b */ /* 0x000fc80003fa8000 */
[----:B------:R-:W-:Y:S01]  /*3a00*/  @P4 SEL R22, R22, R7, P5 ;  /* 0x0000000716164207 */ /* 0x000fe20002800000 */
[----:B------:R-:W-:-:S05]  /*3a10*/  IMAD.WIDE R6, R41, R14, c[0x0][0x1a8] ;  /* 0x00006a0029067625 */ /* 0x000fca00078e020e */
[----:B-1----:R-:W-:Y:S04]  /*3a20*/  @!P1 STG.E.64 [R6.64], R8 ;  /* 0x0000000806009986 */ /* 0x002fe8000c101b06 */
[----:B------:R-:W-:Y:S01]  /*3a30*/  BAR.SYNC.DEFER_BLOCKING 0x0 ;  /* 0x0000000000007b1d */ /* 0x000fe20000010000 */
[C---:B------:R-:W-:Y:S02]  /*3a40*/  FSETP.NAN.AND P5, PT, R27.reuse, R27, PT ;  /* 0x0000001b1b00720b */ /* 0x040fe40003fa8000 */
[CC--:B0-----:R-:W-:Y:S02]  /*3a50*/  FSETP.GEU.AND P4, PT, R27.reuse, R10.reuse, PT ;  /* 0x0000000a1b00720b */ /* 0x0c1fe40003f8e000 */
[----:B------:R-:W-:-:S04]  /*3a60*/  SEL R10, R27, R10, P5 ;  /* 0x0000000a1b0a7207 */ /* 0x000fc80002800000 */
[----:B------:R-:W-:Y:S01]  /*3a70*/  SEL R21, R27, R10, !P4 ;  /* 0x0000000a1b157207 */ /* 0x000fe20006000000 */
[----:B------:R-:W-:Y:S04]  /*3a80*/  @!P3 STS [R0], R22 ;  /* 0x000000160000b388 */ /* 0x000fe80000000800 */
[----:B------:R-:W-:Y:S04]  /*3a90*/  @!P3 STS [R0+0x40], R21 ;  /* 0x000040150000b388 */ /* 0x000fe80000000800 */
[----:B------:R-:W-:Y:S01]  /*3aa0*/  BAR.SYNC.DEFER_BLOCKING 0x0 ;  /* 0x0000000000007b1d */ /* 0x000fe20000010000 */
[----:B------:R-:W-:-:S02]  /*3ab0*/  FSETP.GEU.AND P6, PT, R5, -INF , PT ;  /* 0xff8000000500780b */ /* 0x000fc40003fce000 */
[----:B------:R-:W-:Y:S02]  /*3ac0*/  PLOP3.LUT P5, PT, PT, PT, UP0, 0x40, 0x0 ;  /* 0x000000000000781c */ /* 0x000fe40003fae808 */
[----:B------:R-:W-:Y:S02]  /*3ad0*/  FSEL R5, R5, -INF , P6 ;  /* 0xff80000005057808 */ /* 0x000fe40003000000 */
[----:B------:R-:W-:Y:S02]  /*3ae0*/  PLOP3.LUT P4, PT, PT, PT, UP0, 0x80, 0x0 ;  /* 0x000000000000781c */ /* 0x000fe40003f8f008 */
[----:B------:R-:W-:Y:S02]  /*3af0*/  FSEL R10, R5, -INF , P5 ;  /* 0xff800000050a7808 */ /* 0x000fe40002800000 */
[CC--:B------:R-:W-:Y:S02]  /*3b00*/  FSETP.GT.AND P6, PT, R19.reuse, R4.reuse, PT ;  /* 0x000000041300720b */ /* 0x0c0fe40003fc4000 */
[----:B------:R-:W-:Y:S01]  /*3b10*/  FSETP.GT.AND P5, PT, R10, R15, PT ;  /* 0x0000000f0a00720b */ /* 0x000fe20003fa4000 */
[----:B------:R-:W0:Y:S01]  /*3b20*/  @!P2 LDS R17, [R16.X4] ;  /* 0x000000001011a984 */ /* 0x000e220000004800 */
[----:B------:R-:W-:-:S02]  /*3b30*/  FSEL R4, R19, R4, P6 ;  /* 0x0000000413047208 */ /* 0x000fc40003000000 */
[C---:B------:R-:W-:Y:S02]  /*3b40*/  FSEL R15, R10.reuse, R15, P5 ;  /* 0x0000000f0a0f7208 */ /* 0x040fe40002800000 */
[C---:B------:R-:W-:Y:S02]  /*3b50*/  FSETP.NAN.AND P6, PT, R10.reuse, R10, PT ;  /* 0x0000000a0a00720b */ /* 0x040fe40003fc8000 */
[C---:B------:R-:W-:Y:S02]  /*3b60*/  FSETP.NAN.AND P5, PT, R19.reuse, R19, PT ;  /* 0x000000131300720b */ /* 0x040fe40003fa8000 */
[----:B------:R-:W-:Y:S02]  /*3b70*/  @!P4 FSEL R10, R10, R15, P6 ;  /* 0x0000000f0a0ac208 */ /* 0x000fe40003000000 */
[----:B------:R-:W-:Y:S02]  /*3b80*/  FSEL R4, R19, R4, P5 ;  /* 0x0000000413047208 */ /* 0x000fe40002800000 */
[----:B------:R-:W-:-:S02]  /*3b90*/  PLOP3.LUT P5, PT, PT, PT, UP0, 0x40, 0x0 ;  /* 0x000000000000781c */ /* 0x000fc40003fae808 */
[----:B------:R-:W-:Y:S02]  /*3ba0*/  FSETP.GT.AND P6, PT, R12, R3, PT ;  /* 0x000000030c00720b */ /* 0x000fe40003fc4000 */
[----:B------:R-:W-:Y:S02]  /*3bb0*/  FSETP.GT.AND P4, PT, R10, R11, PT ;  /* 0x0000000b0a00720b */ /* 0x000fe40003f84000 */
[----:B------:R-:W-:Y:S02]  /*3bc0*/  FSEL R4, R4, R19, P5 ;  /* 0x0000001304047208 */ /* 0x000fe40002800000 */
[----:B------:R-:W-:Y:S02]  /*3bd0*/  FSEL R3, R12, R3, P6 ;  /* 0x000000030c037208 */ /* 0x000fe40003000000 */
[C---:B------:R-:W-:Y:S02]  /*3be0*/  FSETP.NAN.AND P5, PT, R10.reuse, R10, PT ;  /* 0x0000000a0a00720b */ /* 0x040fe40003fa8000 */
[----:B------:R-:W-:-:S02]  /*3bf0*/  FSEL R11, R10, R11, P4 ;  /* 0x0000000b0a0b7208 */ /* 0x000fc40002000000 */
[CC--:B------:R-:W-:Y:S02]  /*3c00*/  FSETP.GT.AND P6, PT, R13.reuse, R2.reuse, PT ;  /* 0x000000020d00720b */ /* 0x0c0fe40003fc4000 */
[----:B------:R-:W-:Y:S02]  /*3c10*/  FSEL R11, R10, R11, P5 ;  /* 0x0000000b0a0b7208 */ /* 0x000fe40002800000 */
[C---:B------:R-:W-:Y:S02]  /*3c20*/  FSEL R2, R13.reuse, R2, P6 ;  /* 0x000000020d027208 */ /* 0x040fe40003000000 */
[----:B------:R-:W-:-:S04]  /*3c30*/  FSETP.NAN.AND P5, PT, R13, R13, PT ;  /* 0x0000000d0d00720b */ /* 0x000fc80003fa8000 */
[----:B------:R-:W-:Y:S02]  /*3c40*/  FSEL R2, R13, R2, P5 ;  /* 0x000000020d027208 */ /* 0x000fe40002800000 */
[----:B------:R-:W-:Y:S02]  /*3c50*/  PLOP3.LUT P5, PT, PT, PT, UP0, 0x40, 0x0 ;  /* 0x000000000000781c */ /* 0x000fe40003fae808 */
[----:B------:R-:W-:Y:S02]  /*3c60*/  PLOP3.LUT P4, PT, PT, PT, UP0, 0x40, 0x0 ;  /* 0x000000000000781c */ /* 0x000fe40003f8e808 */
[----:B------:R-:W-:Y:S02]  /*3c70*/  FSEL R13, R2, R13, P5 ;  /* 0x0000000d020d7208 */ /* 0x000fe40002800000 */
[----:B0-----:R-:W0:Y:S01]  /*3c80*/  SHFL.BFLY PT, R2, R17, 0x8, 0x1f ;  /* 0x0d001f0011027f89 */ /* 0x001e2200000e0000 */
[----:B------:R-:W-:Y:S02]  /*3c90*/  FSETP.NAN.AND P6, PT, R12, R12, PT ;  /* 0x0000000c0c00720b */ /* 0x000fe40003fc8000 */
[----:B------:R-:W-:-:S02]  /*3ca0*/  FSEL R10, R11, R10, P4 ;  /* 0x0000000a0b0a7208 */ /* 0x000fc40002000000 */
[----:B------:R-:W-:Y:S02]  /*3cb0*/  FSEL R3, R12, R3, P6 ;  /* 0x000000030c037208 */ /* 0x000fe40003000000 */
[----:B------:R-:W-:Y:S02]  /*3cc0*/  PLOP3.LUT P6, PT, PT, PT, UP0, 0x40, 0x0 ;  /* 0x000000000000781c */ /* 0x000fe40003fce808 */
[----:B------:R-:W-:Y:S02]  /*3cd0*/  FSETP.GT.AND P4, PT, R10, R4, PT ;  /* 0x000000040a00720b */ /* 0x000fe40003f84000 */
[----:B------:R-:W-:-:S04]  /*3ce0*/  FSEL R9, R3, R12, P6 ;  /* 0x0000000c03097208 */ /* 0x000fc80003000000 */
[----:B------:R-:W-:Y:S02]  /*3cf0*/  FSETP.GT.AND P5, PT, R9, R13, PT ;  /* 0x0000000d0900720b */ /* 0x000fe40003fa4000 */
[----:B------:R-:W-:-:S05]  /*3d00*/  FSETP.NAN.AND P6, PT, R10, R10, PT ;  /* 0x0000000a0a00720b */ /* 0x000fca0003fc8000 */
[----:B------:R-:W-:Y:S02]  /*3d10*/  @!P4 FSEL R10, R10, R4, P6 ;  /* 0x000000040a0ac208 */ /* 0x000fe40003000000 */
[----:B------:R-:W-:Y:S02]  /*3d20*/  FSETP.NAN.AND P4, PT, R9, R9, PT ;  /* 0x000000090900720b */ /* 0x000fe40003f88000 */
[-C--:B0-----:R-:W-:Y:S02]  /*3d30*/  FSETP.GEU.AND P6, PT, R17, R2.reuse, PT ;  /* 0x000000021100720b */ /* 0x081fe40003fce000 */
[----:B------:R-:W-:Y:S02]  /*3d40*/  @!P5 FSEL R9, R9, R13, P4 ;  /* 0x0000000d0909d208 */ /* 0x000fe40002000000 */
[C---:B------:R-:W-:Y:S02]  /*3d50*/  FSETP.NAN.AND P5, PT, R17.reuse, R17, PT ;  /* 0x000000111100720b */ /* 0x040fe40003fa8000 */
[C---:B------:R-:W-:Y:S01]  /*3d60*/  FSEL R2, R17.reuse, R2, !P6 ;  /* 0x0000000211027208 */ /* 0x040fe20007000000 */
[----:B------:R-:W0:Y:S03]  /*3d70*/  SHFL.BFLY PT, R3, R10, 0x10, 0x1f ;  /* 0x0e001f000a037f89 */ /* 0x000e2600000e0000 */
[----:B------:R-:W-:Y:S01]  /*3d80*/  FSEL R17, R17, R2, P5 ;  /* 0x0000000211117208 */ /* 0x000fe20002800000 */
[----:B------:R-:W-:Y:S04]  /*3d90*/  SHFL.BFLY PT, R4, R9, 0x10, 0x1f ;  /* 0x0e001f0009047f89 */ /* 0x000fe800000e0000 */
[----:B------:R-:W1:Y:S01]  /*3da0*/  SHFL.BFLY PT, R2, R17, 0x4, 0x1f ;  /* 0x0c801f0011027f89 */ /* 0x000e6200000e0000 */
[----:B------:R-:W-:-:S02]  /*3db0*/  FSETP.NAN.AND P4, PT, R10, R10, PT ;  /* 0x0000000a0a00720b */ /* 0x000fc40003f88000 */
[----:B------:R-:W-:Y:S02]  /*3dc0*/  FSETP.NAN.AND P5, PT, R9, R9, PT ;  /* 0x000000090900720b */ /* 0x000fe40003fa8000 */
[----:B0-----:R-:W-:-:S09]  /*3dd0*/  FSETP.GT.AND P6, PT, R10, R3, PT ;  /* 0x000000030a00720b */ /* 0x001fd20003fc4000 */
[----:B------:R-:W-:Y:S02]  /*3de0*/  @!P4 FSEL R10, R10, R3, P6 ;  /* 0x000000030a0ac208 */ /* 0x000fe40003000000 */
[----:B-1----:R-:W-:-:S03]  /*3df0*/  FSETP.GEU.AND P6, PT, R17, R2, PT ;  /* 0x000000021100720b */ /* 0x002fc60003fce000 */
[----:B------:R-:W0:Y:S01]  /*3e00*/  SHFL.BFLY PT, R3, R10, 0x8, 0x1f ;  /* 0x0d001f000a037f89 */ /* 0x000e2200000e0000 */
[----:B------:R-:W-:-:S04]  /*3e10*/  FSETP.GT.AND P4, PT, R9, R4, PT ;  /* 0x000000040900720b */ /* 0x000fc80003f84000 */
[----:B------:R-:W-:Y:S02]  /*3e20*/  @!P5 FSEL R9, R9, R4, P4 ;  /* 0x000000040909d208 */ /* 0x000fe40002000000 */
[----:B------:R-:W-:-:S03]  /*3e30*/  FSETP.NAN.AND P5, PT, R17, R17, PT ;  /* 0x000000111100720b */ /* 0x000fc60003fa8000 */
[----:B------:R-:W1:Y:S01]  /*3e40*/  SHFL.BFLY PT, R4, R9, 0x8, 0x1f ;  /* 0x0d001f0009047f89 */ /* 0x000e6200000e0000 */
[----:B------:R-:W-:-:S05]  /*3e50*/  @P6 FSEL R17, R17, R2, P5 ;  /* 0x0000000211116208 */ /* 0x000fca0002800000 */
[----:B------:R-:W2:Y:S01]  /*3e60*/  SHFL.BFLY PT, R2, R17, 0x2, 0x1f ;  /* 0x0c401f0011027f89 */ /* 0x000ea200000e0000 */
[C---:B0-----:R-:W-:Y:S02]  /*3e70*/  FSETP.GT.AND P4, PT, R10.reuse, R3, PT ;  /* 0x000000030a00720b */ /* 0x041fe40003f84000 */
[----:B------:R-:W-:Y:S02]  /*3e80*/  FSETP.NAN.AND P6, PT, R10, R10, PT ;  /* 0x0000000a0a00720b */ /* 0x000fe40003fc8000 */
[----:B-1----:R-:W-:-:S09]  /*3e90*/  FSETP.GT.AND P5, PT, R9, R4, PT ;  /* 0x000000040900720b */ /* 0x002fd20003fa4000 */
[----:B------:R-:W-:Y:S02]  /*3ea0*/  @!P4 FSEL R10, R10, R3, P6 ;  /* 0x000000030a0ac208 */ /* 0x000fe40003000000 */
[----:B--2---:R-:W-:-:S03]  /*3eb0*/  FSETP.GEU.AND P6, PT, R17, R2, PT ;  /* 0x000000021100720b */ /* 0x004fc60003fce000 */
[----:B------:R-:W0:Y:S01]  /*3ec0*/  SHFL.BFLY PT, R3, R10, 0x4, 0x1f ;  /* 0x0c801f000a037f89 */ /* 0x000e2200000e0000 */
[----:B------:R-:W-:-:S04]  /*3ed0*/  FSETP.NAN.AND P4, PT, R9, R9, PT ;  /* 0x000000090900720b */ /* 0x000fc80003f88000 */
        /* <DEDUP_REMOVED lines=9> */
[----:B--2---:R-:W-:Y:S02]  /*3f70*/  FSETP.GEU.AND P6, PT, R17, R2, PT ;  /* 0x000000021100720b */ /* 0x004fe40003fce000 */
[----:B------:R-:W-:-:S04]  /*3f80*/  FSETP.NAN.AND P4, PT, R9, R9, PT ;  /* 0x000000090900720b */ /* 0x000fc80003f88000 */
[----:B------:R-:W-:Y:S02]  /*3f90*/  @!P5 FSEL R9, R9, R4, P4 ;  /* 0x000000040909d208 */ /* 0x000fe40002000000 */
[----:B------:R-:W-:-:S05]  /*3fa0*/  FSETP.NAN.AND P5, PT, R17, R17, PT ;  /* 0x000000111100720b */ /* 0x000fca0003fa8000 */
[----:B------:R-:W-:-:S05]  /*3fb0*/  @P6 SEL R17, R17, R2, P5 ;  /* 0x0000000211116207 */ /* 0x000fca0002800000 */
[----:B------:R-:W-:Y:S04]  /*3fc0*/  @P0 STS [R16.X4], R17 ;  /* 0x0000001110000388 */ /* 0x000fe80000004800 */
[----:B------:R-:W-:Y:S06]  /*3fd0*/  BAR.SYNC.DEFER_BLOCKING 0x0 ;  /* 0x0000000000007b1d */ /* 0x000fec0000010000 */
[----:B------:R-:W0:Y:S04]  /*3fe0*/  SHFL.BFLY PT, R3, R10, 0x2, 0x1f ;  /* 0x0c401f000a037f89 */ /* 0x000e2800000e0000 */
[----:B------:R-:W1:Y:S04]  /*3ff0*/  SHFL.BFLY PT, R6, R9, 0x2, 0x1f ;  /* 0x0c401f0009067f89 */ /* 0x000e6800000e0000 */
[----:B------:R-:W-:Y:S04]  /*4000*/  LDS R4, [RZ] ;  /* 0x00000000ff047984 */ /* 0x000fe80000000800 */
[----:B------:R-:W2:Y:S04]  /*4010*/  LDS R5, [0x40] ;  /* 0x00004000ff057984 */ /* 0x000ea80000000800 */
[----:B------:R-:W-:Y:S01]  /*4020*/  BAR.SYNC.DEFER_BLOCKING 0x0 ;  /* 0x0000000000007b1d */ /* 0x000fe20000010000 */
[----:B0-----:R-:W-:-:S02]  /*4030*/  FSETP.GT.AND P4, PT, R10, R3, PT ;  /* 0x000000030a00720b */ /* 0x001fc40003f84000 */
[----:B-1----:R-:W-:Y:S02]  /*4040*/  FSETP.GT.AND P5, PT, R9, R6, PT ;  /* 0x000000060900720b */ /* 0x002fe40003fa4000 */
[----:B------:R-:W-:-:S09]  /*4050*/  FSETP.NAN.AND P6, PT, R10, R10, PT ;  /* 0x0000000a0a00720b */ /* 0x000fd20003fc8000 */
[----:B------:R-:W-:Y:S02]  /*4060*/  @!P4 FSEL R10, R10, R3, P6 ;  /* 0x000000030a0ac208 */ /* 0x000fe40003000000 */
[----:B------:R-:W-:-:S04]  /*4070*/  FSETP.NAN.AND P4, PT, R9, R9, PT ;  /* 0x000000090900720b */ /* 0x000fc80003f88000 */
[----:B------:R-:W-:Y:S01]  /*4080*/  @!P5 FSEL R9, R9, R6, P4 ;  /* 0x000000060909d208 */ /* 0x000fe20002000000 */
[----:B------:R-:W0:Y:S04]  /*4090*/  SHFL.BFLY PT, R3, R10, 0x1, 0x1f ;  /* 0x0c201f000a037f89 */ /* 0x000e2800000e0000 */
[----:B------:R-:W1:Y:S04]  /*40a0*/  SHFL.BFLY PT, R2, R9, 0x1, 0x1f ;  /* 0x0c201f0009027f89 */ /* 0x000e6800000e0000 */
[----:B--2---:R-:W-:Y:S04]  /*40b0*/  STS.64 [RZ], R4 ;  /* 0x00000004ff007388 */ /* 0x004fe80000000a00 */
[----:B------:R-:W-:Y:S01]  /*40c0*/  BAR.SYNC.DEFER_BLOCKING 0x0 ;  /* 0x0000000000007b1d */ /* 0x000fe20000010000 */
[----:B------:R-:W-:-:S02]  /*40d0*/  FSETP.NAN.AND P6, PT, R9, R9, PT ;  /* 0x000000090900720b */ /* 0x000fc40003fc8000 */
[C---:B0-----:R-:W-:Y:S02]  /*40e0*/  FSETP.GT.AND P4, PT, R10.reuse, R3, PT ;  /* 0x000000030a00720b */ /* 0x041fe40003f84000 */
[CC--:B-1----:R-:W-:Y:S02]  /*40f0*/  FSETP.GT.AND P5, PT, R9.reuse, R2.reuse, PT ;  /* 0x000000020900720b */ /* 0x0c2fe40003fa4000 */
[C---:B------:R-:W-:Y:S02]  /*4100*/  SEL R2, R9.reuse, R2, P6 ;  /* 0x0000000209027207 */ /* 0x040fe40003000000 */
[----:B------:R-:W-:Y:S02]  /*4110*/  FSETP.NAN.AND P6, PT, R10, R10, PT ;  /* 0x0000000a0a00720b */ /* 0x000fe40003fc8000 */
[----:B------:R-:W-:Y:S02]  /*4120*/  SEL R7, R9, R2, P5 ;  /* 0x0000000209077207 */ /* 0x000fe40002800000 */
[----:B------:R-:W-:-:S03]  /*4130*/  LOP3.LUT R2, R16, 0x1, RZ, 0xc0, !PT ;  /* 0x0000000110027812 */ /* 0x000fc600078ec0ff */
[----:B------:R-:W-:Y:S02]  /*4140*/  @!P4 SEL R10, R10, R3, P6 ;  /* 0x000000030a0ac207 */ /* 0x000fe40003000000 */
[----:B------:R-:W-:Y:S04]  /*4150*/  LDS R3, [R2.X4] ;  /* 0x0000000002037984 */ /* 0x000fe80000004800 */
[----:B------:R-:W-:Y:S06]  /*4160*/  BAR.SYNC.DEFER_BLOCKING 0x0 ;  /* 0x0000000000007b1d */ /* 0x000fec0000010000 */
[----:B------:R-:W-:Y:S04]  /*4170*/  @!P3 STS [R0], R10 ;  /* 0x0000000a0000b388 */ /* 0x000fe80000000800 */
[----:B------:R-:W-:Y:S04]  /*4180*/  @!P3 STS [R0+0x40], R7 ;  /* 0x000040070000b388 */ /* 0x000fe80000000800 */
[----:B------:R-:W-:Y:S06]  /*4190*/  BAR.SYNC.DEFER_BLOCKING 0x0 ;  /* 0x0000000000007b1d */ /* 0x000fec0000010000 */
[----:B------:R-:W0:Y:S04]  /*41a0*/  @!P2 LDS R18, [R16.X4] ;  /* 0x000000001012a984 */ /* 0x000e280000004800 */
[----:B0-----:R-:W0:Y:S01]  /*41b0*/  SHFL.BFLY PT, R9, R18, 0x8, 0x1f ;  /* 0x0d001f0012097f89 */ /* 0x001e2200000e0000 */
[----:B------:R-:W-:-:S02]  /*41c0*/  FSETP.NAN.AND P3, PT, R18, R18, PT ;  /* 0x000000121200720b */ /* 0x000fc40003f68000 */
[----:B0-----:R-:W-:-:S04]  /*41d0*/  FSETP.GT.AND P2, PT, R18, R9, PT ;  /* 0x000000091200720b */ /* 0x001fc80003f44000 */
[----:B------:R-:W-:-:S04]  /*41e0*/  FSEL R9, R18, R9, P2 ;  /* 0x0000000912097208 */ /* 0x000fc80001000000 */
[----:B------:R-:W-:-:S05]  /*41f0*/  FSEL R9, R18, R9, P3 ;  /* 0x0000000912097208 */ /* 0x000fca0001800000 */
[----:B------:R-:W0:Y:S01]  /*4200*/  SHFL.BFLY PT, R6, R9, 0x4, 0x1f ;  /* 0x0c801f0009067f89 */ /* 0x000e2200000e0000 */
[C---:B------:R-:W-:Y:S02]  /*4210*/  FSETP.NAN.AND P3, PT, R9.reuse, R9, PT ;  /* 0x000000090900720b */ /* 0x040fe40003f68000 */
[----:B0-----:R-:W-:-:S13]  /*4220*/  FSETP.GT.AND P2, PT, R9, R6, PT ;  /* 0x000000060900720b */ /* 0x001fda0003f44000 */
[----:B------:R-:W-:-:S05]  /*4230*/  @!P2 FSEL R9, R9, R6, P3 ;  /* 0x000000060909a208 */ /* 0x000fca0001800000 */
[----:B------:R-:W0:Y:S01]  /*4240*/  SHFL.BFLY PT, R0, R9, 0x2, 0x1f ;  /* 0x0c401f0009007f89 */ /* 0x000e2200000e0000 */
[C---:B------:R-:W-:Y:S02]  /*4250*/  FSETP.NAN.AND P3, PT, R9.reuse, R9, PT ;  /* 0x000000090900720b */ /* 0x040fe40003f68000 */
[----:B0-----:R-:W-:-:S13]  /*4260*/  FSETP.GT.AND P2, PT, R9, R0, PT ;  /* 0x000000000900720b */ /* 0x001fda0003f44000 */
[----:B------:R-:W-:-:S05]  /*4270*/  @!P2 FSEL R9, R9, R0, P3 ;  /* 0x000000000909a208 */ /* 0x000fca0001800000 */
[----:B------:R-:W0:Y:S01]  /*4280*/  SHFL.BFLY PT, R0, R9, 0x1, 0x1f ;  /* 0x0c201f0009007f89 */ /* 0x000e2200000e0000 */
[C---:B------:R-:W-:Y:S02]  /*4290*/  FSETP.NAN.AND P3, PT, R9.reuse, R9, PT ;  /* 0x000000090900720b */ /* 0x040fe40003f68000 */
[----:B0-----:R-:W-:-:S13]  /*42a0*/  FSETP.GT.AND P2, PT, R9, R0, PT ;  /* 0x000000000900720b */ /* 0x001fda0003f44000 */
[----:B------:R-:W-:-:S05]  /*42b0*/  @!P2 SEL R9, R9, R0, P3 ;  /* 0x000000000909a207 */ /* 0x000fca0001800000 */
[----:B------:R-:W-:Y:S04]  /*42c0*/  @P0 STS [R16.X4], R9 ;  /* 0x0000000910000388 */ /* 0x000fe80000004800 */
[----:B------:R-:W-:Y:S06]  /*42d0*/  BAR.SYNC.DEFER_BLOCKING 0x0 ;  /* 0x0000000000007b1d */ /* 0x000fec0000010000 */
[----:B------:R-:W-:Y:S04]  /*42e0*/  LDS R6, [RZ] ;  /* 0x00000000ff067984 */ /* 0x000fe80000000800 */
[----:B------:R-:W0:Y:S04]  /*42f0*/  LDS R7, [0x40] ;  /* 0x00004000ff077984 */ /* 0x000e280000000800 */
[----:B------:R-:W-:Y:S01]  /*4300*/  BAR.SYNC.DEFER_BLOCKING 0x0 ;  /* 0x0000000000007b1d */ /* 0x000fe20000010000 */
[----:B------:R-:W-:-:S04]  /*4310*/  FSETP.GE.AND P0, PT, R4, RZ, PT ;  /* 0x000000ff0400720b */ /* 0x000fc80003f06000 */
[----:B------:R-:W-:Y:S02]  /*4320*/  FSEL R4, R4, RZ, !P0 ;  /* 0x000000ff04047208 */ /* 0x000fe40004000000 */
[----:B------:R-:W-:-:S03]  /*4330*/  FSETP.GE.AND P2, PT, R5, RZ, PT ;  /* 0x000000ff0500720b */ /* 0x000fc60003f46000 */
[----:B------:R-:W-:Y:S01]  /*4340*/  FADD R4, RZ, -R4 ;  /* 0x80000004ff047221 */ /* 0x000fe20000000000 */
[----:B------:R-:W-:-:S04]  /*4350*/  FSEL R5, R5, RZ, !P2 ;  /* 0x000000ff05057208 */ /* 0x000fc80005000000 */
[----:B------:R-:W-:Y:S01]  /*4360*/  FSETP.NAN.AND P2, PT, R4, R4, PT ;  /* 0x000000040400720b */ /* 0x000fe20003f48000 */
[----:B------:R-:W-:Y:S01]  /*4370*/  FADD R5, RZ, -R5 ;  /* 0x80000005ff057221 */ /* 0x000fe20000000000 */
[----:B0-----:R-:W-:Y:S04]  /*4380*/  STS.64 [RZ], R6 ;  /* 0x00000006ff007388 */ /* 0x001fe80000000a00 */
[----:B------:R-:W-:Y:S01]  /*4390*/  BAR.SYNC.DEFER_BLOCKING 0x0 ;  /* 0x0000000000007b1d */ /* 0x000fe20000010000 */
[----:B------:R-:W-:-:S04]  /*43a0*/  FSETP.GTU.AND P0, PT, R6, RZ, PT ;  /* 0x000000ff0600720b */ /* 0x000fc80003f0c000 */
[----:B------:R-:W-:Y:S02]  /*43b0*/  FSEL R9, R6, RZ, P0 ;  /* 0x000000ff06097208 */ /* 0x000fe40000000000 */
[----:B------:R-:W-:Y:S02]  /*43c0*/  FSETP.NAN.AND P3, PT, R5, R5, PT ;  /* 0x000000050500720b */ /* 0x000fe40003f68000 */
[CC--:B------:R-:W-:Y:S02]  /*43d0*/  FSETP.GT.AND P0, PT, R4.reuse, R9.reuse, PT ;  /* 0x000000090400720b */ /* 0x0c0fe40003f04000 */
[C---:B------:R-:W-:Y:S02]  /*43e0*/  FSETP.GTU.AND P4, PT, R7.reuse, RZ, PT ;  /* 0x000000ff0700720b */ /* 0x040fe40003f8c000 */
[----:B------:R-:W-:Y:S02]  /*43f0*/  @!P2 FSEL R4, R4, R9, P0 ;  /* 0x000000090404a208 */ /* 0x000fe40000000000 */
[----:B------:R-:W-:-:S03]  /*4400*/  FSEL R0, R7, RZ, P4 ;  /* 0x000000ff07007208 */ /* 0x000fc60002000000 */
[----:B------:R-:W-:Y:S01]  /*4410*/  FMUL R4, R4, 0.0078740157186985015869 ;  /* 0x3c01020404047820 */ /* 0x000fe20000400000 */
[CC--:B------:R-:W-:Y:S01]  /*4420*/  FSETP.GT.AND P0, PT, R5.reuse, R0.reuse, PT ;  /* 0x000000000500720b */ /* 0x0c0fe20003f04000 */
[----:B------:R-:W0:Y:S03]  /*4430*/  LDS R2, [R2.X4] ;  /* 0x0000000002027984 */ /* 0x000e260000004800 */
[----:B------:R-:W-:Y:S02]  /*4440*/  @!P3 FSEL R5, R5, R0, P0 ;  /* 0x000000000505b208 */ /* 0x000fe40000000000 */
[----:B------:R-:W-:-:S03]  /*4450*/  FSETP.GT.AND P0, PT, R4, 9.9999997473787516356e-06, PT ;  /* 0x3727c5ac0400780b */ /* 0x000fc60003f04000 */
[----:B------:R-:W-:Y:S01]  /*4460*/  FMUL R8, R5, 0.0078740157186985015869 ;  /* 0x3c01020405087820 */ /* 0x000fe20000400000 */
[----:B------:R-:W-:-:S04]  /*4470*/  FSETP.NAN.AND P2, PT, R4, R4, PT ;  /* 0x000000040400720b */ /* 0x000fc80003f48000 */
[----:B------:R-:W-:-:S05]  /*4480*/  FSETP.GT.AND P3, PT, R8, 9.9999997473787516356e-06, PT ;  /* 0x3727c5ac0800780b */ /* 0x000fca0003f64000 */
[----:B------:R-:W-:Y:S02]  /*4490*/  @!P0 FSEL R4, R4, 9.9999997473787516356e-06, P2 ;  /* 0x3727c5ac04048808 */ /* 0x000fe40001000000 */
[----:B------:R-:W-:Y:S02]  /*44a0*/  FSETP.NAN.AND P0, PT, R8, R8, PT ;  /* 0x000000080800720b */ /* 0x000fe40003f08000 */
[C---:B------:R-:W-:Y:S01]  /*44b0*/  FSETP.GT.AND P2, PT, |R4|.reuse, 8.50705917302346158658e+37, PT ;  /* 0x7e8000000400780b */ /* 0x040fe20003f44200 */
[----:B------:R-:W-:Y:S01]  /*44c0*/  IMAD.U32 R5, RZ, RZ, UR4 ;  /* 0x00000004ff057e24 */ /* 0x000fe2000f8e00ff */
[----:B------:R-:W-:Y:S02]  /*44d0*/  FSETP.GEU.AND P4, PT, |R4|, 1.175494350822287508e-38, PT ;  /* 0x008000000400780b */ /* 0x000fe40003f8e200 */
[----:B------:R-:W-:Y:S02]  /*44e0*/  @!P3 FSEL R8, R8, 9.9999997473787516356e-06, P0 ;  /* 0x3727c5ac0808b808 */ /* 0x000fe40000000000 */
[----:B------:R-:W-:-:S02]  /*44f0*/  LOP3.LUT P0, RZ, R16, 0x1fe, RZ, 0xc0, !PT ;  /* 0x000001fe10ff7812 */ /* 0x000fc4000780c0ff */
[----:B------:R-:W-:Y:S02]  /*4500*/  LOP3.LUT R5, R5, 0x1, R16, 0xf8, !PT ;  /* 0x0000000105057812 */ /* 0x000fe400078ef810 */
[----:B------:R-:W-:Y:S02]  /*4510*/  FSETP.GT.AND P3, PT, |R8|, 8.50705917302346158658e+37, PT ;  /* 0x7e8000000800780b */ /* 0x000fe40003f64200 */
[----:B------:R-:W-:Y:S01]  /*4520*/  ISETP.LT.AND P0, PT, R5, 0x200, !P0 ;  /* 0x000002000500780c */ /* 0x000fe20004701270 */
[----:B------:R-:W-:Y:S01]  /*4530*/  @P2 FMUL R4, R4, 0.25 ;  /* 0x3e80000004042820 */ /* 0x000fe20000400000 */
[----:B------:R-:W-:-:S03]  /*4540*/  FSETP.GEU.AND P5, PT, |R8|, 1.175494350822287508e-38, PT ;  /* 0x008000000800780b */ /* 0x000fc60003fae200 */
[----:B------:R-:W-:Y:S01]  /*4550*/  @!P4 FMUL R4, R4, 16777216 ;  /* 0x4b8000000404c820 */ /* 0x000fe20000400000 */
[----:B0-----:R-:W-:-:S03]  /*4560*/  F2FP.BF16.PACK_AB R0, R2, R3 ;  /* 0x000000030200723e */ /* 0x001fc600000010ff */
[----:B------:R0:W1:Y:S01]  /*4570*/  MUFU.RCP R6, R4 ;  /* 0x0000000400067308 */ /* 0x0000620000001000 */
[CC--:B------:R-:W-:Y:S01]  /*4580*/  IMAD.WIDE R2, R5.reuse, R14.reuse, c[0x0][0x1b0] ;  /* 0x00006c0005027625 */ /* 0x0c0fe200078e020e */
[----:B------:R-:W-:Y:S01]  /*4590*/  @P3 FMUL R8, R8, 0.25 ;  /* 0x3e80000008083820 */ /* 0x000fe20000400000 */
[----:B------:R-:W-:Y:S02]  /*45a0*/  PRMT R12, R0, 0x7632, R12 ;  /* 0x00007632000c7816 */ /* 0x000fe4000000000c */
[----:B0-----:R-:W-:Y:S01]  /*45b0*/  IMAD.WIDE R4, R5, R14, c[0x0][0x1b8] ;  /* 0x00006e0005047625 */ /* 0x001fe200078e020e */
[----:B------:R0:W-:Y:S01]  /*45c0*/  @P0 STG.E.U16 [R2.64], R0 ;  /* 0x0000000002000986 */ /* 0x0001e2000c101506 */
[----:B------:R-:W-:-:S03]  /*45d0*/  @!P5 FMUL R8, R8, 16777216 ;  /* 0x4b8000000808d820 */ /* 0x000fc60000400000 */
[----:B------:R-:W-:Y:S01]  /*45e0*/  @P0 STG.E.U16 [R4.64], R12 ;  /* 0x0000000c04000986 */ /* 0x000fe2000c101506 */
[----:B------:R1:W2:Y:S01]  /*45f0*/  MUFU.RCP R9, R8 ;  /* 0x0000000800097308 */ /* 0x0002a20000001000 */
[----:B------:R-:W-:-:S05]  /*4600*/  IMAD.MOV.U32 R10, RZ, RZ, 0x3f800000 ;  /* 0x3f800000ff0a7424 */ /* 0x000fca00078e00ff */
[C---:B------:R-:W-:Y:S02]  /*4610*/  FSEL R7, R10.reuse, 0.25, !P2 ;  /* 0x3e8000000a077808 */ /* 0x040fe40005000000 */
[----:B------:R-:W-:-:S03]  /*4620*/  FSEL R10, R10, 0.25, !P3 ;  /* 0x3e8000000a0a7808 */ /* 0x000fc60005800000 */
[----:B------:R-:W-:Y:S02]  /*4630*/  @!P4 FMUL R7, R7, 16777216 ;  /* 0x4b8000000707c820 */ /* 0x000fe40000400000 */
[----:B------:R-:W-:Y:S02]  /*4640*/  @!P5 FMUL R10, R10, 16777216 ;  /* 0x4b8000000a0ad820 */ /* 0x000fe40000400000 */
[----:B-1----:R-:W-:Y:S01]  /*4650*/  FMUL R8, R6, R7 ;  /* 0x0000000706087220 */ /* 0x002fe20000400000 */
[----:B------:R-:W-:Y:S01]  /*4660*/  BAR.SYNC.DEFER_BLOCKING 0x0 ;  /* 0x0000000000007b1d */ /* 0x000fe20000010000 */
[----:B--2---:R-:W-:Y:S01]  /*4670*/  FMUL R9, R9, R10 ;  /* 0x0000000a09097220 */ /* 0x004fe20000400000 */
[----:B------:R-:W-:Y:S01]  /*4680*/  IMAD.WIDE R6, R33, R14, c[0x0][0x1a8] ;  /* 0x00006a0021067625 */ /* 0x000fe200078e020e */
[----:B------:R-:W-:-:S03]  /*4690*/  CS2R R10, SRZ ;  /* 0x00000000000a7805 */ /* 0x000fc6000001ff00 */
[----:B------:R-:W-:Y:S04]  /*46a0*/  STS [RZ], R8 ;  /* 0x00000008ff007388 */ /* 0x000fe80000000800 */
[----:B------:R1:W-:Y:S04]  /*46b0*/  STS [0x8], R9 ;  /* 0x00000809ff007388 */ /* 0x0003e80000000800 */
[----:B------:R-:W-:Y:S06]  /*46c0*/  BAR.SYNC.DEFER_BLOCKING 0x0 ;  /* 0x0000000000007b1d */ /* 0x000fec0000010000 */
[----:B------:R-:W2:Y:S01]  /*46d0*/  @!P1 LDG.E.EF.64 R10, [R6.64] ;  /* 0x00000006060a9981 */ /* 0x000ea2000c0e1b00 */
[----:B------:R-:W-:-:S04]  /*46e0*/  LOP3.LUT R16, R16, 0x100, RZ, 0xc0, !PT ;  /* 0x0000010010107812 */ /* 0x000fc800078ec0ff */
[----:B0-----:R-:W-:-:S06]  /*46f0*/  SHF.R.U32.HI R0, RZ, 0x5, R16 ;  /* 0x00000005ff007819 */ /* 0x001fcc0000011610 */
[----:B------:R-:W0:Y:S01]  /*4700*/  LDS R0, [R0] ;  /* 0x0000000000007984 */ /* 0x000e220000000800 */
[----:B-1----:R-:W-:Y:S01]  /*4710*/  IADD3 R9, R33, 0x400, RZ ;  /* 0x0000040021097810 */ /* 0x002fe20007ffe0ff */
[C---:B--2---:R-:W-:Y:S01]  /*4720*/  IMAD.U32 R3, R10.reuse, 0x10000, RZ ;  /* 0x000100000a037824 */ /* 0x044fe200078e00ff */
[----:B------:R-:W-:-:S03]  /*4730*/  PRMT R10, R10, 0x7632, R10 ;  /* 0x000076320a0a7816 */ /* 0x000fc6000000000a */
[----:B0-----:R-:W-:Y:S01]  /*4740*/  FMUL R2, R0, R3 ;  /* 0x0000000300027220 */ /* 0x001fe20000400000 */
[C---:B------:R-:W-:Y:S01]  /*4750*/  IMAD.U32 R3, R11.reuse, 0x10000, RZ ;  /* 0x000100000b037824 */ /* 0x040fe200078e00ff */
[----:B------:R-:W-:-:S03]  /*4760*/  PRMT R11, R11, 0x7632, R11 ;  /* 0x000076320b0b7816 */ /* 0x000fc6000000000b */
[----:B------:R-:W-:Y:S01]  /*4770*/  FMUL R4, R0, R3 ;  /* 0x0000000300047220 */ /* 0x000fe20000400000 */
[----:B------:R-:W0:Y:S01]  /*4780*/  FRND R2, R2 ;  /* 0x0000000200027307 */ /* 0x000e220000201000 */
[----:B------:R-:W-:Y:S02]  /*4790*/  IMAD.U32 R3, R10, 0x10000, RZ ;  /* 0x000100000a037824 */ /* 0x000fe400078e00ff */
[----:B------:R-:W-:Y:S02]  /*47a0*/  IMAD.U32 R11, R11, 0x10000, RZ ;  /* 0x000100000b0b7824 */ /* 0x000fe400078e00ff */
[----:B------:R-:W-:-:S03]  /*47b0*/  FMUL R3, R0, R3 ;  /* 0x0000000300037220 */ /* 0x000fc60000400000 */
[----:B------:R-:W1:Y:S01]  /*47c0*/  FRND R4, R4 ;  /* 0x0000000400047307 */ /* 0x000e620000201000 */
[----:B------:R-:W-:-:S07]  /*47d0*/  FMUL R11, R0, R11 ;  /* 0x0000000b000b7220 */ /* 0x000fce0000400000 */
[----:B------:R-:W2:Y:S01]  /*47e0*/  FRND R3, R3 ;  /* 0x0000000300037307 */ /* 0x000ea20000201000 */
[----:B0-----:R-:W-:-:S07]  /*47f0*/  FSETP.GT.AND P2, PT, R2, -127, PT ;  /* 0xc2fe00000200780b */ /* 0x001fce0003f44000 */
[----:B------:R-:W0:Y:S01]  /*4800*/  FRND R11, R11 ;  /* 0x0000000b000b7307 */ /* 0x000e220000201000 */
[----:B-1----:R-:W-:Y:S02]  /*4810*/  FSETP.GT.AND P3, PT, R4, -127, PT ;  /* 0xc2fe00000400780b */ /* 0x002fe40003f64000 */
[C---:B------:R-:W-:Y:S02]  /*4820*/  FSETP.NAN.AND P4, PT, R2.reuse, R2, PT ;  /* 0x000000020200720b */ /* 0x040fe40003f88000 */
[----:B--2---:R-:W-:Y:S02]  /*4830*/  FSETP.GT.AND P0, PT, R3, -127, PT ;  /* 0xc2fe00000300780b */ /* 0x004fe40003f04000 */
[----:B------:R-:W-:Y:S02]  /*4840*/  @!P2 FSEL R2, R2, -127, P4 ;  /* 0xc2fe00000202a808 */ /* 0x000fe40002000000 */
[----:B------:R-:W-:Y:S02]  /*4850*/  FSETP.NAN.AND P4, PT, R4, R4, PT ;  /* 0x000000040400720b */ /* 0x000fe40003f88000 */
[----:B0-----:R-:W-:-:S03]  /*4860*/  FSETP.GT.AND P2, PT, R11, -127, PT ;  /* 0xc2fe00000b00780b */ /* 0x001fc60003f44000 */
[----:B------:R-:W-:Y:S02]  /*4870*/  @!P3 FSEL R4, R4, -127, P4 ;  /* 0xc2fe00000404b808 */ /* 0x000fe40002000000 */
[----:B------:R-:W-:-:S04]  /*4880*/  FSETP.NAN.AND P3, PT, R3, R3, PT ;  /* 0x000000030300720b */ /* 0x000fc80003f68000 */
[----:B------:R-:W-:Y:S02]  /*4890*/  @!P0 FSEL R3, R3, -127, P3 ;  /* 0xc2fe000003038808 */ /* 0x000fe40001800000 */
[C---:B------:R-:W-:Y:S01]  /*48a0*/  FSETP.NAN.AND P0, PT, R11.reuse, R11, PT ;  /* 0x0000000b0b00720b */ /* 0x040fe20003f08000 */
[----:B------:R-:W0:Y:S03]  /*48b0*/  F2I.S16.TRUNC.NTZ R6, R2 ;  /* 0x0000000200067305 */ /* 0x000e26000020e900 */
[----:B------:R-:W-:Y:S02]  /*48c0*/  @!P2 FSEL R11, R11, -127, P0 ;  /* 0xc2fe00000b0ba808 */ /* 0x000fe40000000000 */
[----:B------:R-:W-:-:S03]  /*48d0*/  FSETP.GEU.AND P6, PT, R2, 127, PT ;  /* 0x42fe00000200780b */ /* 0x000fc60003fce000 */
[----:B------:R-:W1:Y:S01]  /*48e0*/  F2I.S16.TRUNC.NTZ R8, R4 ;  /* 0x0000000400087305 */ /* 0x000e62000020e900 */
[----:B------:R-:W-:-:S07]  /*48f0*/  FSETP.GEU.AND P4, PT, R4, 127, PT ;  /* 0x42fe00000400780b */ /* 0x000fce0003f8e000 */
[----:B------:R-:W2:Y:S01]  /*4900*/  F2I.S16.TRUNC.NTZ R5, R3 ;  /* 0x0000000300057305 */ /* 0x000ea2000020e900 */
[----:B------:R-:W-:-:S07]  /*4910*/  FSETP.GEU.AND P2, PT, R3, 127, PT ;  /* 0x42fe00000300780b */ /* 0x000fce0003f4e000 */
[----:B------:R-:W3:Y:S01]  /*4920*/  F2I.S16.TRUNC.NTZ R7, R11 ;  /* 0x0000000b00077305 */ /* 0x000ee2000020e900 */
[----:B------:R-:W-:Y:S02]  /*4930*/  FSETP.GEU.AND P0, PT, R11, 127, PT ;  /* 0x42fe00000b00780b */ /* 0x000fe40003f0e000 */
[----:B------:R-:W-:Y:S02]  /*4940*/  FSETP.NAN.AND P5, PT, R2, R2, PT ;  /* 0x000000020200720b */ /* 0x000fe40003fa8000 */
[----:B0-----:R-:W-:Y:S02]  /*4950*/  LOP3.LUT R6, R6, 0xffff, RZ, 0xc0, !PT ;  /* 0x0000ffff06067812 */ /* 0x001fe400078ec0ff */
[----:B------:R-:W-:Y:S02]  /*4960*/  FSETP.NAN.AND P3, PT, R4, R4, PT ;  /* 0x000000040400720b */ /* 0x000fe40003f68000 */
[----:B------:R-:W-:Y:S02]  /*4970*/  @P6 SEL R6, R6, 0x7f, P5 ;  /* 0x0000007f06066807 */ /* 0x000fe40002800000 */
[----:B------:R-:W-:-:S02]  /*4980*/  FSETP.NAN.AND P5, PT, R3, R3, PT ;  /* 0x000000030300720b */ /* 0x000fc40003fa8000 */
[----:B------:R-:W-:Y:S02]  /*4990*/  FSETP.NAN.AND P6, PT, R11, R11, PT ;  /* 0x0000000b0b00720b */ /* 0x000fe40003fc8000 */
[----:B-1----:R-:W-:Y:S02]  /*49a0*/  LOP3.LUT R8, R8, 0xffff, RZ, 0xc0, !PT ;  /* 0x0000ffff08087812 */ /* 0x002fe400078ec0ff */
[----:B--2---:R-:W-:Y:S02]  /*49b0*/  LOP3.LUT R5, R5, 0xffff, RZ, 0xc0, !PT ;  /* 0x0000ffff05057812 */ /* 0x004fe400078ec0ff */
[----:B---3--:R-:W-:Y:S02]  /*49c0*/  LOP3.LUT R7, R7, 0xffff, RZ, 0xc0, !PT ;  /* 0x0000ffff07077812 */ /* 0x008fe400078ec0ff */
[----:B------:R-:W-:Y:S02]  /*49d0*/  @P4 SEL R8, R8, 0x7f, P3 ;  /* 0x0000007f08084807 */ /* 0x000fe40001800000 */
[----:B------:R-:W-:-:S02]  /*49e0*/  @P2 SEL R5, R5, 0x7f, P5 ;  /* 0x0000007f05052807 */ /* 0x000fc40002800000 */
[----:B------:R-:W-:Y:S02]  /*49f0*/  @P0 SEL R7, R7, 0x7f, P6 ;  /* 0x0000007f07070807 */ /* 0x000fe40003000000 */
[----:B------:R-:W-:Y:S02]  /*4a00*/  PRMT R6, R6, 0x3340, R5 ;  /* 0x0000334006067816 */ /* 0x000fe40000000005 */
[----:B------:R-:W-:Y:S02]  /*4a10*/  PRMT R7, R8, 0x3340, R7 ;  /* 0x0000334008077816 */ /* 0x000fe40000000007 */
[----:B------:R-:W-:Y:S02]  /*4a20*/  IADD3 R4, P0, R33, c[0x0][0x1c0], RZ ;  /* 0x0000700021047a10 */ /* 0x000fe40007f1e0ff */
[----:B------:R-:W-:Y:S01]  /*4a30*/  PRMT R15, R6, 0x5410, R7 ;  /* 0x00005410060f7816 */ /* 0x000fe20000000007 */
[----:B------:R-:W-:Y:S01]  /*4a40*/  IMAD.WIDE R2, R9, R14, c[0x0][0x1a8] ;  /* 0x00006a0009027625 */ /* 0x000fe200078e020e */
[----:B------:R-:W-:Y:S01]  /*4a50*/  CS2R R6, SRZ ;  /* 0x0000000000067805 */ /* 0x000fe2000001ff00 */
[----:B------:R-:W-:-:S05]  /*4a60*/  LEA.HI.X.SX32 R5, R33, c[0x0][0x1c4], 0x1, P0 ;  /* 0x0000710021057a11 */ /* 0x000fca00000f0eff */
[----:B------:R0:W-:Y:S04]  /*4a70*/  @!P1 STG.E [R4.64], R15 ;  /* 0x0000000f04009986 */ /* 0x0001e8000c101906 */
[----:B------:R-:W2:Y:S01]  /*4a80*/  @!P1 LDG.E.EF.64 R6, [R2.64] ;  /* 0x0000000602069981 */ /* 0x000ea2000c0e1b00 */
[----:B------:R-:W-:Y:S01]  /*4a90*/  BSSY B0, `(.L_x_0) ;  /* 0x000003a000007945 */ /* 0x000fe20003800000 */
[----:B------:R-:W-:Y:S02]  /*4aa0*/  IADD3 R33, R33, 0x800, RZ ;  /* 0x0000080021217810 */ /* 0x000fe40007ffe0ff */
[C---:B--2---:R-:W-:Y:S01]  /*4ab0*/  PRMT R8, R6.reuse, 0x7632, R8 ;  /* 0x0000763206087816 */ /* 0x044fe20000000008 */
[----:B------:R-:W-:-:S04]  /*4ac0*/  IMAD.U32 R11, R6, 0x10000, RZ ;  /* 0x00010000060b7824 */ /* 0x000fc800078e00ff */
[----:B------:R-:W-:Y:S01]  /*4ad0*/  FMUL R6, R0, R11 ;  /* 0x0000000b00067220 */ /* 0x000fe20000400000 */
[----:B------:R-:W-:Y:S02]  /*4ae0*/  IMAD.U32 R13, R8, 0x10000, RZ ;  /* 0x00010000080d7824 */ /* 0x000fe400078e00ff */
[C---:B------:R-:W-:Y:S01]  /*4af0*/  IMAD.U32 R11, R7.reuse, 0x10000, RZ ;  /* 0x00010000070b7824 */ /* 0x040fe200078e00ff */
[----:B------:R-:W-:Y:S01]  /*4b00*/  PRMT R7, R7, 0x7632, R7 ;  /* 0x0000763207077816 */ /* 0x000fe20000000007 */
[C---:B------:R-:W-:Y:S01]  /*4b10*/  FMUL R13, R0.reuse, R13 ;  /* 0x0000000d000d7220 */ /* 0x040fe20000400000 */
[----:B------:R-:W1:Y:S01]  /*4b20*/  FRND R6, R6 ;  /* 0x0000000600067307 */ /* 0x000e620000201000 */
[----:B------:R-:W-:Y:S02]  /*4b30*/  FMUL R11, R0, R11 ;  /* 0x0000000b000b7220 */ /* 0x000fe40000400000 */
[----:B------:R-:W-:-:S05]  /*4b40*/  IMAD.U32 R7, R7, 0x10000, RZ ;  /* 0x0001000007077824 */ /* 0x000fca00078e00ff */
[----:B------:R-:W2:Y:S01]  /*4b50*/  FRND R13, R13 ;  /* 0x0000000d000d7307 */ /* 0x000ea20000201000 */
[----:B------:R-:W-:-:S07]  /*4b60*/  FMUL R7, R0, R7 ;  /* 0x0000000700077220 */ /* 0x000fce0000400000 */
[----:B------:R-:W3:Y:S01]  /*4b70*/  FRND R11, R11 ;  /* 0x0000000b000b7307 */ /* 0x000ee20000201000 */
[----:B-1----:R-:W-:-:S07]  /*4b80*/  FSETP.GT.AND P2, PT, R6, -127, PT ;  /* 0xc2fe00000600780b */ /* 0x002fce0003f44000 */
[----:B------:R-:W1:Y:S01]  /*4b90*/  FRND R7, R7 ;  /* 0x0000000700077307 */ /* 0x000e620000201000 */
[----:B--2---:R-:W-:Y:S02]  /*4ba0*/  FSETP.GT.AND P3, PT, R13, -127, PT ;  /* 0xc2fe00000d00780b */ /* 0x004fe40003f64000 */
[C---:B------:R-:W-:Y:S02]  /*4bb0*/  FSETP.NAN.AND P4, PT, R6.reuse, R6, PT ;  /* 0x000000060600720b */ /* 0x040fe40003f88000 */
[----:B---3--:R-:W-:Y:S02]  /*4bc0*/  FSETP.GT.AND P0, PT, R11, -127, PT ;  /* 0xc2fe00000b00780b */ /* 0x008fe40003f04000 */
[----:B------:R-:W-:Y:S02]  /*4bd0*/  @!P2 FSEL R6, R6, -127, P4 ;  /* 0xc2fe00000606a808 */ /* 0x000fe40002000000 */
[----:B------:R-:W-:Y:S02]  /*4be0*/  FSETP.NAN.AND P4, PT, R13, R13, PT ;  /* 0x0000000d0d00720b */ /* 0x000fe40003f88000 */
[----:B-1----:R-:W-:-:S03]  /*4bf0*/  FSETP.GT.AND P2, PT, R7, -127, PT ;  /* 0xc2fe00000700780b */ /* 0x002fc60003f44000 */
[----:B------:R-:W-:Y:S02]  /*4c00*/  @!P3 FSEL R13, R13, -127, P4 ;  /* 0xc2fe00000d0db808 */ /* 0x000fe40002000000 */
[----:B------:R-:W-:-:S04]  /*4c10*/  FSETP.NAN.AND P3, PT, R11, R11, PT ;  /* 0x0000000b0b00720b */ /* 0x000fc80003f68000 */
[----:B------:R-:W-:Y:S02]  /*4c20*/  @!P0 FSEL R11, R11, -127, P3 ;  /* 0xc2fe00000b0b8808 */ /* 0x000fe40001800000 */
[C---:B------:R-:W-:Y:S01]  /*4c30*/  FSETP.NAN.AND P0, PT, R7.reuse, R7, PT ;  /* 0x000000070700720b */ /* 0x040fe20003f08000 */
[----:B------:R-:W1:Y:S03]  /*4c40*/  F2I.S16.TRUNC.NTZ R2, R13 ;  /* 0x0000000d00027305 */ /* 0x000e66000020e900 */
[----:B------:R-:W-:Y:S02]  /*4c50*/  @!P2 FSEL R7, R7, -127, P0 ;  /* 0xc2fe00000707a808 */ /* 0x000fe40000000000 */
[----:B------:R-:W-:-:S03]  /*4c60*/  FSETP.GEU.AND P6, PT, R13, 127, PT ;  /* 0x42fe00000d00780b */ /* 0x000fc60003fce000 */
[----:B------:R-:W2:Y:S01]  /*4c70*/  F2I.S16.TRUNC.NTZ R3, R6 ;  /* 0x0000000600037305 */ /* 0x000ea2000020e900 */
[----:B------:R-:W-:-:S07]  /*4c80*/  FSETP.GEU.AND P4, PT, R6, 127, PT ;  /* 0x42fe00000600780b */ /* 0x000fce0003f8e000 */
[----:B0-----:R-:W0:Y:S01]  /*4c90*/  F2I.S16.TRUNC.NTZ R5, R11 ;  /* 0x0000000b00057305 */ /* 0x001e22000020e900 */
[----:B------:R-:W-:-:S07]  /*4ca0*/  FSETP.GEU.AND P2, PT, R11, 127, PT ;  /* 0x42fe00000b00780b */ /* 0x000fce0003f4e000 */
[----:B------:R-:W3:Y:S01]  /*4cb0*/  F2I.S16.TRUNC.NTZ R4, R7 ;  /* 0x0000000700047305 */ /* 0x000ee2000020e900 */
[----:B------:R-:W-:Y:S02]  /*4cc0*/  FSETP.GEU.AND P0, PT, R7, 127, PT ;  /* 0x42fe00000700780b */ /* 0x000fe40003f0e000 */
[----:B------:R-:W-:Y:S02]  /*4cd0*/  FSETP.NAN.AND P5, PT, R13, R13, PT ;  /* 0x0000000d0d00720b */ /* 0x000fe40003fa8000 */
[----:B-1----:R-:W-:Y:S02]  /*4ce0*/  LOP3.LUT R2, R2, 0xffff, RZ, 0xc0, !PT ;  /* 0x0000ffff02027812 */ /* 0x002fe400078ec0ff */
[----:B------:R-:W-:Y:S02]  /*4cf0*/  FSETP.NAN.AND P3, PT, R6, R6, PT ;  /* 0x000000060600720b */ /* 0x000fe40003f68000 */
[----:B------:R-:W-:Y:S02]  /*4d00*/  @P6 SEL R2, R2, 0x7f, P5 ;  /* 0x0000007f02026807 */ /* 0x000fe40002800000 */
[----:B--2---:R-:W-:-:S02]  /*4d10*/  LOP3.LUT R3, R3, 0xffff, RZ, 0xc0, !PT ;  /* 0x0000ffff03037812 */ /* 0x004fc400078ec0ff */
[----:B------:R-:W-:Y:S02]  /*4d20*/  FSETP.NAN.AND P5, PT, R11, R11, PT ;  /* 0x0000000b0b00720b */ /* 0x000fe40003fa8000 */
[----:B------:R-:W-:Y:S02]  /*4d30*/  FSETP.NAN.AND P6, PT, R7, R7, PT ;  /* 0x000000070700720b */ /* 0x000fe40003fc8000 */
[----:B0-----:R-:W-:Y:S02]  /*4d40*/  LOP3.LUT R5, R5, 0xffff, RZ, 0xc0, !PT ;  /* 0x0000ffff05057812 */ /* 0x001fe400078ec0ff */
[----:B---3--:R-:W-:Y:S02]  /*4d50*/  LOP3.LUT R4, R4, 0xffff, RZ, 0xc0, !PT ;  /* 0x0000ffff04047812 */ /* 0x008fe400078ec0ff */
[----:B------:R-:W-:Y:S02]  /*4d60*/  @P4 SEL R3, R3, 0x7f, P3 ;  /* 0x0000007f03034807 */ /* 0x000fe40001800000 */
[----:B------:R-:W-:-:S02]  /*4d70*/  @P2 SEL R5, R5, 0x7f, P5 ;  /* 0x0000007f05052807 */ /* 0x000fc40002800000 */
[----:B------:R-:W-:Y:S02]  /*4d80*/  @P0 SEL R4, R4, 0x7f, P6 ;  /* 0x0000007f04040807 */ /* 0x000fe40003000000 */
[----:B------:R-:W-:Y:S02]  /*4d90*/  PRMT R7, R3, 0x3340, R2 ;  /* 0x0000334003077816 */ /* 0x000fe40000000002 */
[----:B------:R-:W-:Y:S02]  /*4da0*/  IADD3 R2, P0, R9, c[0x0][0x1c0], RZ ;  /* 0x0000700009027a10 */ /* 0x000fe40007f1e0ff */
[----:B------:R-:W-:Y:S02]  /*4db0*/  PRMT R4, R5, 0x3340, R4 ;  /* 0x0000334005047816 */ /* 0x000fe40000000004 */
[----:B------:R-:W-:Y:S02]  /*4dc0*/  LEA.HI.X.SX32 R3, R9, c[0x0][0x1c4], 0x1, P0 ;  /* 0x0000710009037a11 */ /* 0x000fe400000f0eff */
[----:B------:R-:W-:-:S05]  /*4dd0*/  PRMT R7, R7, 0x5410, R4 ;  /* 0x0000541007077816 */ /* 0x000fca0000000004 */
[----:B------:R0:W-:Y:S01]  /*4de0*/  @!P1 STG.E [R2.64], R7 ;  /* 0x0000000702009986 */ /* 0x0001e2000c101906 */
[----:B------:R-:W-:Y:S01]  /*4df0*/  CS2R R4, SRZ ;  /* 0x0000000000047805 */ /* 0x000fe2000001ff00 */
[----:B------:R-:W-:Y:S05]  /*4e00*/  @P1 BRA `(.L_x_1) ;  /* 0x0000002000001947 */ /* 0x000fea0003800000 */
[----:B------:R-:W-:-:S05]  /*4e10*/  IMAD.WIDE R14, R33, R14, c[0x0][0x1a8] ;  /* 0x00006a00210e7625 */ /* 0x000fca00078e020e */
[----:B------:R1:W5:Y:S02]  /*4e20*/  LDG.E.EF.64 R4, [R14.64] ;  /* 0x000000060e047981 */ /* 0x000364000c0e1b00 */
.L_x_1:
[----:B------:R-:W-:Y:S05]  /*4e30*/  BSYNC B0 ;  /* 0x0000000000007941 */ /* 0x000fea0003800000 */
.L_x_0:
[C---:B0----5:R-:W-:Y:S01]  /*4e40*/  PRMT R2, R4.reuse, 0x7632, R2 ;  /* 0x0000763204027816 */ /* 0x061fe20000000002 */
[----:B------:R-:W-:-:S04]  /*4e50*/  IMAD.U32 R3, R4, 0x10000, RZ ;  /* 0x0001000004037824 */ /* 0x000fc800078e00ff */
[----:B------:R-:W-:Y:S01]  /*4e60*/  IMAD.U32 R7, R2, 0x10000, RZ ;  /* 0x0001000002077824 */ /* 0x000fe200078e00ff */
[C---:B------:R-:W-:Y:S01]  /*4e70*/  FMUL R2, R0.reuse, R3 ;  /* 0x0000000300027220 */ /* 0x040fe20000400000 */
[C---:B------:R-:W-:Y:S01]  /*4e80*/  IMAD.U32 R3, R5.reuse, 0x10000, RZ ;  /* 0x0001000005037824 */ /* 0x040fe200078e00ff */
[----:B------:R-:W-:Y:S01]  /*4e90*/  PRMT R5, R5, 0x7632, R5 ;  /* 0x0000763205057816 */ /* 0x000fe20000000005 */
[C---:B------:R-:W-:Y:S02]  /*4ea0*/  FMUL R7, R0.reuse, R7 ;  /* 0x0000000700077220 */ /* 0x040fe40000400000 */
[----:B------:R-:W-:Y:S01]  /*4eb0*/  FMUL R3, R0, R3 ;  /* 0x0000000300037220 */ /* 0x000fe20000400000 */
[----:B------:R-:W0:Y:S01]  /*4ec0*/  FRND R2, R2 ;  /* 0x0000000200027307 */ /* 0x000e220000201000 */
[----:B------:R-:W-:-:S04]  /*4ed0*/  IMAD.U32 R5, R5, 0x10000, RZ ;  /* 0x0001000005057824 */ /* 0x000fc800078e00ff */
[----:B------:R-:W-:-:S03]  /*4ee0*/  FMUL R5, R0, R5 ;  /* 0x0000000500057220 */ /* 0x000fc60000400000 */
[----:B------:R-:W2:Y:S08]  /*4ef0*/  FRND R7, R7 ;  /* 0x0000000700077307 */ /* 0x000eb00000201000 */
[----:B------:R-:W3:Y:S01]  /*4f00*/  FRND R3, R3 ;  /* 0x0000000300037307 */ /* 0x000ee20000201000 */
[C---:B0-----:R-:W-:Y:S02]  /*4f10*/  FSETP.GT.AND P2, PT, R2.reuse, -127, PT ;  /* 0xc2fe00000200780b */ /* 0x041fe40003f44000 */
[----:B------:R-:W-:-:S05]  /*4f20*/  FSETP.NAN.AND P4, PT, R2, R2, PT ;  /* 0x000000020200720b */ /* 0x000fca0003f88000 */
[----:B------:R-:W0:Y:S01]  /*4f30*/  FRND R5, R5 ;  /* 0x0000000500057307 */ /* 0x000e220000201000 */
[----:B--2---:R-:W-:-:S05]  /*4f40*/  FSETP.GT.AND P3, PT, R7, -127, PT ;  /* 0xc2fe00000700780b */ /* 0x004fca0003f64000 */
[----:B------:R-:W-:Y:S02]  /*4f50*/  @!P2 FSEL R2, R2, -127, P4 ;  /* 0xc2fe00000202a808 */ /* 0x000fe40002000000 */
[----:B---3--:R-:W-:Y:S02]  /*4f60*/  FSETP.GT.AND P0, PT, R3, -127, PT ;  /* 0xc2fe00000300780b */ /* 0x008fe40003f04000 */
[C---:B------:R-:W-:Y:S01]  /*4f70*/  FSETP.NAN.AND P4, PT, R7.reuse, R7, PT ;  /* 0x000000070700720b */ /* 0x040fe20003f88000 */
[----:B------:R-:W-:Y:S03]  /*4f80*/  F2I.S16.TRUNC.NTZ R4, R2 ;  /* 0x0000000200047305 */ /* 0x000fe6000020e900 */
[----:B------:R-:W-:Y:S02]  /*4f90*/  @!P3 FSEL R7, R7, -127, P4 ;  /* 0xc2fe00000707b808 */ /* 0x000fe40002000000 */
[----:B0-----:R-:W-:-:S02]  /*4fa0*/  FSETP.GT.AND P2, PT, R5, -127, PT ;  /* 0xc2fe00000500780b */ /* 0x001fc40003f44000 */
[----:B------:R-:W-:Y:S01]  /*4fb0*/  FSETP.NAN.AND P3, PT, R3, R3, PT ;  /* 0x000000030300720b */ /* 0x000fe20003f68000 */
[----:B------:R-:W0:Y:S01]  /*4fc0*/  F2I.S16.TRUNC.NTZ R0, R7 ;  /* 0x0000000700007305 */ /* 0x000e22000020e900 */
[----:B------:R-:W-:Y:S02]  /*4fd0*/  FSETP.GEU.AND P6, PT, R7, 127, PT ;  /* 0x42fe00000700780b */ /* 0x000fe40003fce000 */
[----:B------:R-:W-:Y:S02]  /*4fe0*/  @!P0 FSEL R3, R3, -127, P3 ;  /* 0xc2fe000003038808 */ /* 0x000fe40001800000 */
[----:B------:R-:W-:Y:S02]  /*4ff0*/  FSETP.NAN.AND P0, PT, R5, R5, PT ;  /* 0x000000050500720b */ /* 0x000fe40003f08000 */
[----:B------:R-:W-:Y:S01]  /*5000*/  FSETP.GEU.AND P4, PT, R2, 127, PT ;  /* 0x42fe00000200780b */ /* 0x000fe20003f8e000 */
[----:B------:R-:W2:Y:S01]  /*5010*/  F2I.S16.TRUNC.NTZ R8, R3 ;  /* 0x0000000300087305 */ /* 0x000ea2000020e900 */
[----:B------:R-:W-:-:S02]  /*5020*/  FSETP.NAN.AND P5, PT, R7, R7, PT ;  /* 0x000000070700720b */ /* 0x000fc40003fa8000 */
[----:B------:R-:W-:Y:S02]  /*5030*/  @!P2 FSEL R5, R5, -127, P0 ;  /* 0xc2fe00000505a808 */ /* 0x000fe40000000000 */
[----:B------:R-:W-:Y:S02]  /*5040*/  FSETP.GEU.AND P2, PT, R3, 127, PT ;  /* 0x42fe00000300780b */ /* 0x000fe40003f4e000 */
[----:B------:R-:W-:Y:S01]  /*5050*/  FSETP.GEU.AND P0, PT, R5, 127, PT ;  /* 0x42fe00000500780b */ /* 0x000fe20003f0e000 */
[----:B------:R-:W3:Y:S01]  /*5060*/  F2I.S16.TRUNC.NTZ R6, R5 ;  /* 0x0000000500067305 */ /* 0x000ee2000020e900 */
[----:B0-----:R-:W-:Y:S02]  /*5070*/  LOP3.LUT R0, R0, 0xffff, RZ, 0xc0, !PT ;  /* 0x0000ffff00007812 */ /* 0x001fe400078ec0ff */
[----:B------:R-:W-:Y:S02]  /*5080*/  FSETP.NAN.AND P3, PT, R2, R2, PT ;  /* 0x000000020200720b */ /* 0x000fe40003f68000 */
[----:B------:R-:W-:-:S02]  /*5090*/  @P6 SEL R0, R0, 0x7f, P5 ;  /* 0x0000007f00006807 */ /* 0x000fc40002800000 */
[----:B------:R-:W-:Y:S02]  /*50a0*/  FSETP.NAN.AND P5, PT, R3, R3, PT ;  /* 0x000000030300720b */ /* 0x000fe40003fa8000 */
[----:B------:R-:W-:Y:S02]  /*50b0*/  FSETP.NAN.AND P6, PT, R5, R5, PT ;  /* 0x000000050500720b */ /* 0x000fe40003fc8000 */
[----:B------:R-:W-:Y:S02]  /*50c0*/  LOP3.LUT R7, R4, 0xffff, RZ, 0xc0, !PT ;  /* 0x0000ffff04077812 */ /* 0x000fe400078ec0ff */
[----:B--2---:R-:W-:Y:S02]  /*50d0*/  LOP3.LUT R3, R8, 0xffff, RZ, 0xc0, !PT ;  /* 0x0000ffff08037812 */ /* 0x004fe400078ec0ff */
[----:B------:R-:W-:Y:S02]  /*50e0*/  @P4 SEL R7, R7, 0x7f, P3 ;  /* 0x0000007f07074807 */ /* 0x000fe40001800000 */
[----:B---3--:R-:W-:-:S02]  /*50f0*/  LOP3.LUT R6, R6, 0xffff, RZ, 0xc0, !PT ;  /* 0x0000ffff06067812 */ /* 0x008fc400078ec0ff */
[----:B------:R-:W-:Y:S02]  /*5100*/  @P2 SEL R3, R3, 0x7f, P5 ;  /* 0x0000007f03032807 */ /* 0x000fe40002800000 */
[----:B------:R-:W-:Y:S02]  /*5110*/  @P0 SEL R6, R6, 0x7f, P6 ;  /* 0x0000007f06060807 */ /* 0x000fe40003000000 */
[----:B------:R-:W-:Y:S02]  /*5120*/  PRMT R7, R7, 0x3340, R0 ;  /* 0x0000334007077816 */ /* 0x000fe40000000000 */
[----:B------:R-:W-:Y:S02]  /*5130*/  IADD3 R2, P0, R33, c[0x0][0x1c0], RZ ;  /* 0x0000700021027a10 */ /* 0x000fe40007f1e0ff */
[----:B------:R-:W-:Y:S02]  /*5140*/  PRMT R6, R3, 0x3340, R6 ;  /* 0x0000334003067816 */ /* 0x000fe40000000006 */
[----:B------:R-:W-:-:S02]  /*5150*/  LEA.HI.X.SX32 R3, R33, c[0x0][0x1c4], 0x1, P0 ;  /* 0x0000710021037a11 */ /* 0x000fc400000f0eff */
[----:B------:R-:W-:Y:S01]  /*5160*/  PRMT R7, R7, 0x5410, R6 ;  /* 0x0000541007077816 */ /* 0x000fe20000000006 */
[----:B------:R-:W-:Y:S06]  /*5170*/  @P1 EXIT ;  /* 0x000000000000194d */ /* 0x000fec0003800000 */
[----:B------:R-:W-:Y:S01]  /*5180*/  STG.E [R2.64], R7 ;  /* 0x0000000702007986 */ /* 0x000fe2000c101906 */
[----:B------:R-:W-:Y:S05]  /*5190*/  EXIT ;  /* 0x000000000000794d */ /* 0x000fea0003800000 */
.L_x_2:
[----:B------:R-:W-:-:S00]  /*51a0*/  BRA `(.L_x_2) ;  /* 0xfffffff000007947 */ /* 0x000fc0000383ffff */
[----:B------:R-:W-:-:S00]  /*51b0*/  NOP ;  /* 0x0000000000007918 */ /* 0x000fc00000000000 */
        /* <DEDUP_REMOVED lines=12> */
.L_x_3:


//--------------------- .nv.global.init           --------------------------
	.section	.nv.global.init,"aw",@progbits
.nv.global.init:
	.type		_$_str,@object
	.size		_$_str,(.L_0 - _$_str)
_$_str:
        /*0000*/ 	.byte	0x5f, 0x5f, 0x43, 0x55, 0x44, 0x41, 0x5f, 0x46, 0x54, 0x5a, 0x00
.L_0:


//--------------------- .nv.shared.triton_red_fused__to_copy_add_amax_amin_clamp_mul_native_layer_norm_reciprocal_12 --------------------------
	.section	.nv.shared.triton_red_fused__to_copy_add_amax_amin_clamp_mul_native_layer_norm_reciprocal_12,"aw",@nobits
	.sectionflags	@""
	.align	16
